//
// Generated by NVIDIA NVVM Compiler
//
// Compiler Build ID: CL-36424714
// Cuda compilation tools, release 13.0, V13.0.88
// Based on NVVM 20.0.0
//

.version 9.0
.target sm_100
.address_size 64

	// .globl	_Z20fermat_factorizationmPmS_mPi
.extern .func  (.param .b32 func_retval0) vprintf
(
	.param .b64 vprintf_param_0,
	.param .b64 vprintf_param_1
)
;
.global .align 1 .b8 $str[16] = {112, 58, 32, 37, 108, 117, 44, 32, 113, 58, 32, 37, 108, 117, 10};

.visible .entry _Z20fermat_factorizationmPmS_mPi(
	.param .u64 _Z20fermat_factorizationmPmS_mPi_param_0,
	.param .u64 .ptr .align 1 _Z20fermat_factorizationmPmS_mPi_param_1,
	.param .u64 .ptr .align 1 _Z20fermat_factorizationmPmS_mPi_param_2,
	.param .u64 _Z20fermat_factorizationmPmS_mPi_param_3,
	.param .u64 .ptr .align 1 _Z20fermat_factorizationmPmS_mPi_param_4
)
{
	.local .align 16 .b8 	__local_depot0[16];
	.reg .b64 	%SP;
	.reg .b64 	%SPL;
	.reg .pred 	%p<7>;
	.reg .b32 	%r<7>;
	.reg .b32 	%f<3>;
	.reg .b64 	%rd<24>;

	mov.u64 	%SPL, __local_depot0;
	cvta.local.u64 	%SP, %SPL;
	ld.param.u64 	%rd7, [_Z20fermat_factorizationmPmS_mPi_param_0];
	ld.param.u64 	%rd8, [_Z20fermat_factorizationmPmS_mPi_param_1];
	ld.param.u64 	%rd9, [_Z20fermat_factorizationmPmS_mPi_param_2];
	ld.param.u64 	%rd10, [_Z20fermat_factorizationmPmS_mPi_param_3];
	cvta.to.global.u64 	%rd1, %rd9;
	cvta.to.global.u64 	%rd2, %rd8;
	mov.u32 	%r1, %tid.x;
	mov.u32 	%r2, %ntid.x;
	mov.u32 	%r3, %ctaid.x;
	mad.lo.s32 	%r4, %r2, %r3, %r1;
	cvt.u64.u32 	%rd11, %r4;
	add.s64 	%rd3, %rd10, %rd11;
	setp.ge.u64 	%p1, %rd3, %rd7;
	@%p1 bra 	$L__BB0_6;
	and.b64  	%rd12, %rd7, 1;
	setp.eq.b64 	%p2, %rd12, 1;
	@%p2 bra 	$L__BB0_3;
	mov.b64 	%rd22, 2;
	st.global.u64 	[%rd2], %rd22;
	shr.u64 	%rd23, %rd7, 1;
	st.global.u64 	[%rd1], %rd23;
	bra.uni 	$L__BB0_6;
$L__BB0_3:
	mul.lo.s64 	%rd13, %rd3, %rd3;
	sub.s64 	%rd14, %rd13, %rd7;
	cvt.rn.f32.u64 	%f1, %rd14;
	sqrt.rn.f32 	%f2, %f1;
	cvt.rzi.u64.f32 	%rd4, %f2;
	mul.lo.s64 	%rd15, %rd4, %rd4;
	setp.ne.s64 	%p3, %rd15, %rd14;
	@%p3 bra 	$L__BB0_6;
	sub.s64 	%rd5, %rd3, %rd4;
	add.s64 	%rd6, %rd4, %rd3;
	mul.lo.s64 	%rd16, %rd5, %rd6;
	setp.ne.s64 	%p4, %rd16, %rd7;
	setp.le.u64 	%p5, %rd3, %rd4;
	or.pred  	%p6, %p5, %p4;
	@%p6 bra 	$L__BB0_6;
	st.global.u64 	[%rd2], %rd5;
	st.global.u64 	[%rd1], %rd6;
	ld.global.u64 	%rd17, [%rd2];
	add.u64 	%rd18, %SP, 0;
	add.u64 	%rd19, %SPL, 0;
	st.local.v2.u64 	[%rd19], {%rd17, %rd6};
	mov.u64 	%rd20, $str;
	cvta.global.u64 	%rd21, %rd20;
	{ // callseq 0, 0
	.param .b64 param0;
	st.param.b64 	[param0], %rd21;
	.param .b64 param1;
	st.param.b64 	[param1], %rd18;
	.param .b32 retval0;
	call.uni (retval0), 
	vprintf, 
	(
	param0, 
	param1
	);
	ld.param.b32 	%r5, [retval0];
	} // callseq 0
	// begin inline asm
	trap;
	// end inline asm
$L__BB0_6:
	ret;

}
	// .globl	_Z11big_productPjS_S_i
.visible .entry _Z11big_productPjS_S_i(
	.param .u64 .ptr .align 1 _Z11big_productPjS_S_i_param_0,
	.param .u64 .ptr .align 1 _Z11big_productPjS_S_i_param_1,
	.param .u64 .ptr .align 1 _Z11big_productPjS_S_i_param_2,
	.param .u32 _Z11big_productPjS_S_i_param_3
)
{
	.reg .pred 	%p<12>;
	.reg .b32 	%r<147>;
	.reg .b64 	%rd<55>;

	ld.param.u64 	%rd5, [_Z11big_productPjS_S_i_param_0];
	ld.param.u64 	%rd4, [_Z11big_productPjS_S_i_param_1];
	ld.param.u64 	%rd6, [_Z11big_productPjS_S_i_param_2];
	ld.param.u32 	%r12, [_Z11big_productPjS_S_i_param_3];
	cvta.to.global.u64 	%rd1, %rd6;
	cvta.to.global.u64 	%rd2, %rd5;
	mov.u32 	%r13, %ctaid.x;
	mov.u32 	%r14, %ntid.x;
	mov.u32 	%r15, %tid.x;
	mad.lo.s32 	%r1, %r13, %r14, %r15;
	setp.ge.u32 	%p1, %r1, %r12;
	setp.lt.s32 	%p2, %r12, 1;
	or.pred  	%p3, %p1, %p2;
	@%p3 bra 	$L__BB1_12;
	cvta.to.global.u64 	%rd7, %rd4;
	mul.wide.u32 	%rd8, %r1, 4;
	add.s64 	%rd3, %rd7, %rd8;
	and.b32  	%r2, %r12, 7;
	setp.lt.u32 	%p4, %r12, 8;
	mov.b32 	%r145, 0;
	@%p4 bra 	$L__BB1_4;
	and.b32  	%r145, %r12, 2147483640;
	mov.b32 	%r143, 0;
$L__BB1_3:
	.pragma "nounroll";
	mul.wide.u32 	%rd9, %r143, 4;
	add.s64 	%rd10, %rd2, %rd9;
	ld.global.u32 	%r18, [%rd10];
	ld.global.u32 	%r19, [%rd3];
	mul.lo.s32 	%r20, %r19, %r18;
	add.s32 	%r21, %r143, %r1;
	mul.wide.u32 	%rd11, %r21, 4;
	add.s64 	%rd12, %rd1, %rd11;
	and.b32  	%r22, %r20, 255;
	atom.global.add.u32 	%r23, [%rd12], %r22;
	add.s32 	%r24, %r21, 1;
	mul.wide.u32 	%rd13, %r24, 4;
	add.s64 	%rd14, %rd1, %rd13;
	shr.u32 	%r25, %r20, 8;
	atom.global.add.u32 	%r26, [%rd14], %r25;
	ld.global.u32 	%r27, [%rd10+4];
	ld.global.u32 	%r28, [%rd3];
	mul.lo.s32 	%r29, %r28, %r27;
	and.b32  	%r30, %r29, 255;
	atom.global.add.u32 	%r31, [%rd14], %r30;
	add.s32 	%r32, %r21, 2;
	mul.wide.u32 	%rd15, %r32, 4;
	add.s64 	%rd16, %rd1, %rd15;
	shr.u32 	%r33, %r29, 8;
	atom.global.add.u32 	%r34, [%rd16], %r33;
	ld.global.u32 	%r35, [%rd10+8];
	ld.global.u32 	%r36, [%rd3];
	mul.lo.s32 	%r37, %r36, %r35;
	and.b32  	%r38, %r37, 255;
	atom.global.add.u32 	%r39, [%rd16], %r38;
	add.s32 	%r40, %r21, 3;
	mul.wide.u32 	%rd17, %r40, 4;
	add.s64 	%rd18, %rd1, %rd17;
	shr.u32 	%r41, %r37, 8;
	atom.global.add.u32 	%r42, [%rd18], %r41;
	ld.global.u32 	%r43, [%rd10+12];
	ld.global.u32 	%r44, [%rd3];
	mul.lo.s32 	%r45, %r44, %r43;
	and.b32  	%r46, %r45, 255;
	atom.global.add.u32 	%r47, [%rd18], %r46;
	add.s32 	%r48, %r21, 4;
	mul.wide.u32 	%rd19, %r48, 4;
	add.s64 	%rd20, %rd1, %rd19;
	shr.u32 	%r49, %r45, 8;
	atom.global.add.u32 	%r50, [%rd20], %r49;
	ld.global.u32 	%r51, [%rd10+16];
	ld.global.u32 	%r52, [%rd3];
	mul.lo.s32 	%r53, %r52, %r51;
	and.b32  	%r54, %r53, 255;
	atom.global.add.u32 	%r55, [%rd20], %r54;
	add.s32 	%r56, %r21, 5;
	mul.wide.u32 	%rd21, %r56, 4;
	add.s64 	%rd22, %rd1, %rd21;
	shr.u32 	%r57, %r53, 8;
	atom.global.add.u32 	%r58, [%rd22], %r57;
	ld.global.u32 	%r59, [%rd10+20];
	ld.global.u32 	%r60, [%rd3];
	mul.lo.s32 	%r61, %r60, %r59;
	and.b32  	%r62, %r61, 255;
	atom.global.add.u32 	%r63, [%rd22], %r62;
	add.s32 	%r64, %r21, 6;
	mul.wide.u32 	%rd23, %r64, 4;
	add.s64 	%rd24, %rd1, %rd23;
	shr.u32 	%r65, %r61, 8;
	atom.global.add.u32 	%r66, [%rd24], %r65;
	ld.global.u32 	%r67, [%rd10+24];
	ld.global.u32 	%r68, [%rd3];
	mul.lo.s32 	%r69, %r68, %r67;
	and.b32  	%r70, %r69, 255;
	atom.global.add.u32 	%r71, [%rd24], %r70;
	add.s32 	%r72, %r21, 7;
	mul.wide.u32 	%rd25, %r72, 4;
	add.s64 	%rd26, %rd1, %rd25;
	shr.u32 	%r73, %r69, 8;
	atom.global.add.u32 	%r74, [%rd26], %r73;
	ld.global.u32 	%r75, [%rd10+28];
	ld.global.u32 	%r76, [%rd3];
	mul.lo.s32 	%r77, %r76, %r75;
	and.b32  	%r78, %r77, 255;
	atom.global.add.u32 	%r79, [%rd26], %r78;
	add.s32 	%r80, %r21, 8;
	mul.wide.u32 	%rd27, %r80, 4;
	add.s64 	%rd28, %rd1, %rd27;
	shr.u32 	%r81, %r77, 8;
	atom.global.add.u32 	%r82, [%rd28], %r81;
	add.s32 	%r143, %r143, 8;
	setp.ne.s32 	%p5, %r143, %r145;
	@%p5 bra 	$L__BB1_3;
$L__BB1_4:
	setp.eq.s32 	%p6, %r2, 0;
	@%p6 bra 	$L__BB1_12;
	and.b32  	%r7, %r12, 3;
	setp.lt.u32 	%p7, %r2, 4;
	@%p7 bra 	$L__BB1_7;
	mul.wide.u32 	%rd29, %r145, 4;
	add.s64 	%rd30, %rd2, %rd29;
	ld.global.u32 	%r83, [%rd30];
	ld.global.u32 	%r84, [%rd3];
	mul.lo.s32 	%r85, %r84, %r83;
	add.s32 	%r86, %r145, %r1;
	mul.wide.u32 	%rd31, %r86, 4;
	add.s64 	%rd32, %rd1, %rd31;
	and.b32  	%r87, %r85, 255;
	atom.global.add.u32 	%r88, [%rd32], %r87;
	add.s32 	%r89, %r86, 1;
	mul.wide.u32 	%rd33, %r89, 4;
	add.s64 	%rd34, %rd1, %rd33;
	shr.u32 	%r90, %r85, 8;
	atom.global.add.u32 	%r91, [%rd34], %r90;
	ld.global.u32 	%r92, [%rd30+4];
	ld.global.u32 	%r93, [%rd3];
	mul.lo.s32 	%r94, %r93, %r92;
	and.b32  	%r95, %r94, 255;
	atom.global.add.u32 	%r96, [%rd34], %r95;
	add.s32 	%r97, %r86, 2;
	mul.wide.u32 	%rd35, %r97, 4;
	add.s64 	%rd36, %rd1, %rd35;
	shr.u32 	%r98, %r94, 8;
	atom.global.add.u32 	%r99, [%rd36], %r98;
	ld.global.u32 	%r100, [%rd30+8];
	ld.global.u32 	%r101, [%rd3];
	mul.lo.s32 	%r102, %r101, %r100;
	and.b32  	%r103, %r102, 255;
	atom.global.add.u32 	%r104, [%rd36], %r103;
	add.s32 	%r105, %r86, 3;
	mul.wide.u32 	%rd37, %r105, 4;
	add.s64 	%rd38, %rd1, %rd37;
	shr.u32 	%r106, %r102, 8;
	atom.global.add.u32 	%r107, [%rd38], %r106;
	ld.global.u32 	%r108, [%rd30+12];
	ld.global.u32 	%r109, [%rd3];
	mul.lo.s32 	%r110, %r109, %r108;
	and.b32  	%r111, %r110, 255;
	atom.global.add.u32 	%r112, [%rd38], %r111;
	add.s32 	%r113, %r86, 4;
	mul.wide.u32 	%rd39, %r113, 4;
	add.s64 	%rd40, %rd1, %rd39;
	shr.u32 	%r114, %r110, 8;
	atom.global.add.u32 	%r115, [%rd40], %r114;
	add.s32 	%r145, %r145, 4;
$L__BB1_7:
	setp.eq.s32 	%p8, %r7, 0;
	@%p8 bra 	$L__BB1_12;
	setp.eq.s32 	%p9, %r7, 1;
	@%p9 bra 	$L__BB1_10;
	mul.wide.u32 	%rd41, %r145, 4;
	add.s64 	%rd42, %rd2, %rd41;
	ld.global.u32 	%r116, [%rd42];
	ld.global.u32 	%r117, [%rd3];
	mul.lo.s32 	%r118, %r117, %r116;
	add.s32 	%r119, %r145, %r1;
	mul.wide.u32 	%rd43, %r119, 4;
	add.s64 	%rd44, %rd1, %rd43;
	and.b32  	%r120, %r118, 255;
	atom.global.add.u32 	%r121, [%rd44], %r120;
	add.s32 	%r122, %r119, 1;
	mul.wide.u32 	%rd45, %r122, 4;
	add.s64 	%rd46, %rd1, %rd45;
	shr.u32 	%r123, %r118, 8;
	atom.global.add.u32 	%r124, [%rd46], %r123;
	ld.global.u32 	%r125, [%rd42+4];
	ld.global.u32 	%r126, [%rd3];
	mul.lo.s32 	%r127, %r126, %r125;
	and.b32  	%r128, %r127, 255;
	atom.global.add.u32 	%r129, [%rd46], %r128;
	add.s32 	%r130, %r119, 2;
	mul.wide.u32 	%rd47, %r130, 4;
	add.s64 	%rd48, %rd1, %rd47;
	shr.u32 	%r131, %r127, 8;
	atom.global.add.u32 	%r132, [%rd48], %r131;
	add.s32 	%r145, %r145, 2;
$L__BB1_10:
	and.b32  	%r133, %r12, 1;
	setp.eq.b32 	%p10, %r133, 1;
	not.pred 	%p11, %p10;
	@%p11 bra 	$L__BB1_12;
	mul.wide.u32 	%rd49, %r145, 4;
	add.s64 	%rd50, %rd2, %rd49;
	ld.global.u32 	%r134, [%rd50];
	ld.global.u32 	%r135, [%rd3];
	mul.lo.s32 	%r136, %r135, %r134;
	add.s32 	%r137, %r145, %r1;
	mul.wide.u32 	%rd51, %r137, 4;
	add.s64 	%rd52, %rd1, %rd51;
	and.b32  	%r138, %r136, 255;
	atom.global.add.u32 	%r139, [%rd52], %r138;
	add.s32 	%r140, %r137, 1;
	mul.wide.u32 	%rd53, %r140, 4;
	add.s64 	%rd54, %rd1, %rd53;
	shr.u32 	%r141, %r136, 8;
	atom.global.add.u32 	%r142, [%rd54], %r141;
$L__BB1_12:
	ret;

}
	// .globl	_Z10long_bytesPKjPci
.visible .entry _Z10long_bytesPKjPci(
	.param .u64 .ptr .align 1 _Z10long_bytesPKjPci_param_0,
	.param .u64 .ptr .align 1 _Z10long_bytesPKjPci_param_1,
	.param .u32 _Z10long_bytesPKjPci_param_2
)
{
	.reg .pred 	%p<2>;
	.reg .b32 	%r<7>;
	.reg .b64 	%rd<9>;

	ld.param.u64 	%rd1, [_Z10long_bytesPKjPci_param_0];
	ld.param.u64 	%rd2, [_Z10long_bytesPKjPci_param_1];
	ld.param.u32 	%r2, [_Z10long_bytesPKjPci_param_2];
	mov.u32 	%r3, %tid.x;
	mov.u32 	%r4, %ctaid.x;
	mov.u32 	%r5, %ntid.x;
	mad.lo.s32 	%r1, %r4, %r5, %r3;
	setp.ge.s32 	%p1, %r1, %r2;
	@%p1 bra 	$L__BB2_2;
	cvta.to.global.u64 	%rd3, %rd1;
	cvta.to.global.u64 	%rd4, %rd2;
	cvt.u64.u32 	%rd5, %r1;
	mul.wide.u32 	%rd6, %r1, 4;
	add.s64 	%rd7, %rd3, %rd6;
	ld.global.u32 	%r6, [%rd7];
	add.s64 	%rd8, %rd4, %rd5;
	st.global.u8 	[%rd8], %r6;
$L__BB2_2:
	ret;

}
	// .globl	_Z10bytes_longPKcPji
.visible .entry _Z10bytes_longPKcPji(
	.param .u64 .ptr .align 1 _Z10bytes_longPKcPji_param_0,
	.param .u64 .ptr .align 1 _Z10bytes_longPKcPji_param_1,
	.param .u32 _Z10bytes_longPKcPji_param_2
)
{
	.reg .pred 	%p<2>;
	.reg .b32 	%r<7>;
	.reg .b64 	%rd<9>;

	ld.param.u64 	%rd1, [_Z10bytes_longPKcPji_param_0];
	ld.param.u64 	%rd2, [_Z10bytes_longPKcPji_param_1];
	ld.param.u32 	%r2, [_Z10bytes_longPKcPji_param_2];
	mov.u32 	%r3, %tid.x;
	mov.u32 	%r4, %ctaid.x;
	mov.u32 	%r5, %ntid.x;
	mad.lo.s32 	%r1, %r4, %r5, %r3;
	setp.ge.s32 	%p1, %r1, %r2;
	@%p1 bra 	$L__BB3_2;
	cvta.to.global.u64 	%rd3, %rd1;
	cvta.to.global.u64 	%rd4, %rd2;
	cvt.u64.u32 	%rd5, %r1;
	add.s64 	%rd6, %rd3, %rd5;
	ld.global.s8 	%r6, [%rd6];
	mul.wide.u32 	%rd7, %r1, 4;
	add.s64 	%rd8, %rd4, %rd7;
	st.global.u32 	[%rd8], %r6;
$L__BB3_2:
	ret;

}


// ===== COMPILED SASS (sm_100) =====

	.target	sm_100

	.elftype	@"ET_EXEC"


//--------------------- .note.nv.tkinfo           --------------------------
	.section	.note.nv.tkinfo,"",@"SHT_NOTE"
	.sectionflags	@"SHF_NOTE_NV_TKINFO"
	.tkinfo
        /*0018*/ 	.word	0x00000002
        /*0030*/ 	.string	""
        /*0030*/ 	.string	"ptxas"
        /*0030*/ 	.string	"Cuda compilation tools, release 13.0, V13.0.88"
        /*0030*/ 	.string	"Build cuda_13.0.r13.0/compiler.36424714_0"
        /*0030*/ 	.string	"-arch sm_100 -m 64 "



//--------------------- .note.nv.cuinfo           --------------------------
	.section	.note.nv.cuinfo,"",@"SHT_NOTE"
	.sectionflags	@"SHF_NOTE_NV_CUINFO"
        /*0018*/ 	.short	0x0002
        /*001a*/ 	.short	0x0064
        /*001c*/ 	.short	0x0082
	.zero		2


//--------------------- .nv.info                  --------------------------
	.section	.nv.info,"",@"SHT_CUDA_INFO"
	.align	4


	//----- nvinfo : EIATTR_REGCOUNT
	.align		4
        /*0000*/ 	.byte	0x04, 0x2f
        /*0002*/ 	.short	(.L_2 - .L_1)
	.align		4
.L_1:
        /*0004*/ 	.word	index@(_Z20fermat_factorizationmPmS_mPi)
        /*0008*/ 	.word	0x00000018


	//----- nvinfo : EIATTR_FRAME_SIZE
	.align		4
.L_2:
        /*000c*/ 	.byte	0x04, 0x11
        /*000e*/ 	.short	(.L_4 - .L_3)
	.align		4
.L_3:
        /*0010*/ 	.word	index@($__internal_0_$__cuda_sm20_sqrt_rn_f32_slowpath)
        /*0014*/ 	.word	0x00000010


	//----- nvinfo : EIATTR_FRAME_SIZE
	.align		4
.L_4:
        /*0018*/ 	.byte	0x04, 0x11
        /*001a*/ 	.short	(.L_6 - .L_5)
	.align		4
.L_5:
        /*001c*/ 	.word	index@(_Z20fermat_factorizationmPmS_mPi)
        /*0020*/ 	.word	0x00000010


	//----- nvinfo : EIATTR_REGCOUNT
	.align		4
.L_6:
        /*0024*/ 	.byte	0x04, 0x2f
        /*0026*/ 	.short	(.L_8 - .L_7)
	.align		4
.L_7:
        /*0028*/ 	.word	index@(_Z11big_productPjS_S_i)
        /*002c*/ 	.word	0x00000020


	//----- nvinfo : EIATTR_FRAME_SIZE
	.align		4
.L_8:
        /*0030*/ 	.byte	0x04, 0x11
        /*0032*/ 	.short	(.L_10 - .L_9)
	.align		4
.L_9:
        /*0034*/ 	.word	index@(_Z11big_productPjS_S_i)
        /*0038*/ 	.word	0x00000000


	//----- nvinfo : EIATTR_REGCOUNT
	.align		4
.L_10:
        /*003c*/ 	.byte	0x04, 0x2f
        /*003e*/ 	.short	(.L_12 - .L_11)
	.align		4
.L_11:
        /*0040*/ 	.word	index@(_Z10long_bytesPKjPci)
        /*0044*/ 	.word	0x00000008


	//----- nvinfo : EIATTR_FRAME_SIZE
	.align		4
.L_12:
        /*0048*/ 	.byte	0x04, 0x11
        /*004a*/ 	.short	(.L_14 - .L_13)
	.align		4
.L_13:
        /*004c*/ 	.word	index@(_Z10long_bytesPKjPci)
        /*0050*/ 	.word	0x00000000


	//----- nvinfo : EIATTR_REGCOUNT
	.align		4
.L_14:
        /*0054*/ 	.byte	0x04, 0x2f
        /*0056*/ 	.short	(.L_16 - .L_15)
	.align		4
.L_15:
        /*0058*/ 	.word	index@(_Z10bytes_longPKcPji)
        /*005c*/ 	.word	0x0000000a


	//----- nvinfo : EIATTR_FRAME_SIZE
	.align		4
.L_16:
        /*0060*/ 	.byte	0x04, 0x11
        /*0062*/ 	.short	(.L_18 - .L_17)
	.align		4
.L_17:
        /*0064*/ 	.word	index@(_Z10bytes_longPKcPji)
        /*0068*/ 	.word	0x00000000


	//----- nvinfo : EIATTR_MIN_STACK_SIZE
	.align		4
.L_18:
        /*006c*/ 	.byte	0x04, 0x12
        /*006e*/ 	.short	(.L_20 - .L_19)
	.align		4
.L_19:
        /*0070*/ 	.word	index@(_Z10bytes_longPKcPji)
        /*0074*/ 	.word	0x00000000


	//----- nvinfo : EIATTR_MIN_STACK_SIZE
	.align		4
.L_20:
        /*0078*/ 	.byte	0x04, 0x12
        /*007a*/ 	.short	(.L_22 - .L_21)
	.align		4
.L_21:
        /*007c*/ 	.word	index@(_Z10long_bytesPKjPci)
        /*0080*/ 	.word	0x00000000


	//----- nvinfo : EIATTR_MIN_STACK_SIZE
	.align		4
.L_22:
        /*0084*/ 	.byte	0x04, 0x12
        /*0086*/ 	.short	(.L_24 - .L_23)
	.align		4
.L_23:
        /*0088*/ 	.word	index@(_Z11big_productPjS_S_i)
        /*008c*/ 	.word	0x00000000


	//----- nvinfo : EIATTR_MIN_STACK_SIZE
	.align		4
.L_24:
        /*0090*/ 	.byte	0x04, 0x12
        /*0092*/ 	.short	(.L_26 - .L_25)
	.align		4
.L_25:
        /*0094*/ 	.word	index@(_Z20fermat_factorizationmPmS_mPi)
        /*0098*/ 	.word	0x00000010
.L_26:


//--------------------- .nv.compat                --------------------------
	.section	.nv.compat,"",@"SHT_CUDA_COMPAT_INFO"
	.align	4
        /*0000*/ 	.byte	0x02, 0x09, 0x00, 0x00, 0x02, 0x02, 0x01, 0x00, 0x02, 0x05, 0x05, 0x00, 0x03, 0x07, 0x01, 0x01
        /*0010*/ 	.byte	0x02, 0x03, 0x00, 0x00, 0x02, 0x06, 0x01, 0x00, 0x04, 0x0b, 0x08, 0x00, 0x01, 0x00, 0x00, 0x00
        /*0020*/ 	.byte	0x00, 0x00, 0x00, 0x00


//--------------------- .nv.info._Z10bytes_longPKcPji --------------------------
	.section	.nv.info._Z10bytes_longPKcPji,"",@"SHT_CUDA_INFO"
	.sectionflags	@""
	.align	4


	//----- nvinfo : EIATTR_CUDA_API_VERSION
	.align		4
        /*0000*/ 	.byte	0x04, 0x37
        /*0002*/ 	.short	(.L_28 - .L_27)
.L_27:
        /*0004*/ 	.word	0x00000082


	//----- nvinfo : EIATTR_KPARAM_INFO
	.align		4
.L_28:
        /*0008*/ 	.byte	0x04, 0x17
        /*000a*/ 	.short	(.L_30 - .L_29)
.L_29:
        /*000c*/ 	.word	0x00000000
        /*0010*/ 	.short	0x0002
        /*0012*/ 	.short	0x0010
        /*0014*/ 	.byte	0x00, 0xf0, 0x11, 0x00


	//----- nvinfo : EIATTR_KPARAM_INFO
	.align		4
.L_30:
        /*0018*/ 	.byte	0x04, 0x17
        /*001a*/ 	.short	(.L_32 - .L_31)
.L_31:
        /*001c*/ 	.word	0x00000000
        /*0020*/ 	.short	0x0001
        /*0022*/ 	.short	0x0008
        /*0024*/ 	.byte	0x00, 0xf5, 0x21, 0x00


	//----- nvinfo : EIATTR_KPARAM_INFO
	.align		4
.L_32:
        /*0028*/ 	.byte	0x04, 0x17
        /*002a*/ 	.short	(.L_34 - .L_33)
.L_33:
        /*002c*/ 	.word	0x00000000
        /*0030*/ 	.short	0x0000
        /*0032*/ 	.short	0x0000
        /*0034*/ 	.byte	0x00, 0xf5, 0x21, 0x00


	//----- nvinfo : EIATTR_SPARSE_MMA_MASK
	.align		4
.L_34:
        /*0038*/ 	.byte	0x03, 0x50
        /*003a*/ 	.short	0x0000


	//----- nvinfo : EIATTR_MAXREG_COUNT
	.align		4
        /*003c*/ 	.byte	0x03, 0x1b
        /*003e*/ 	.short	0x00ff


	//----- nvinfo : EIATTR_MERCURY_ISA_VERSION
	.align		4
        /*0040*/ 	.byte	0x03, 0x5f
        /*0042*/ 	.short	0x0101


	//----- nvinfo : EIATTR_VRC_CTA_INIT_COUNT
	.align		4
        /*0044*/ 	.byte	0x02, 0x4a
	.zero		1
	.zero		1


	//----- nvinfo : EIATTR_EXIT_INSTR_OFFSETS
	.align		4
        /*0048*/ 	.byte	0x04, 0x1c
        /*004a*/ 	.short	(.L_36 - .L_35)


	//   ....[0]....
.L_35:
        /*004c*/ 	.word	0x00000070


	//   ....[1]....
        /*0050*/ 	.word	0x00000100


	//----- nvinfo : EIATTR_CBANK_PARAM_SIZE
	.align		4
.L_36:
        /*0054*/ 	.byte	0x03, 0x19
        /*0056*/ 	.short	0x0014


	//----- nvinfo : EIATTR_PARAM_CBANK
	.align		4
        /*0058*/ 	.byte	0x04, 0x0a
        /*005a*/ 	.short	(.L_38 - .L_37)
	.align		4
.L_37:
        /*005c*/ 	.word	index@(.nv.constant0._Z10bytes_longPKcPji)
        /*0060*/ 	.short	0x0380
        /*0062*/ 	.short	0x0014


	//----- nvinfo : EIATTR_SW_WAR
	.align		4
.L_38:
        /*0064*/ 	.byte	0x04, 0x36
        /*0066*/ 	.short	(.L_40 - .L_39)
.L_39:
        /*0068*/ 	.word	0x00000008
.L_40:


//--------------------- .nv.info._Z10long_bytesPKjPci --------------------------
	.section	.nv.info._Z10long_bytesPKjPci,"",@"SHT_CUDA_INFO"
	.sectionflags	@""
	.align	4


	//----- nvinfo : EIATTR_CUDA_API_VERSION
	.align		4
        /*0000*/ 	.byte	0x04, 0x37
        /*0002*/ 	.short	(.L_42 - .L_41)
.L_41:
        /*0004*/ 	.word	0x00000082


	//----- nvinfo : EIATTR_KPARAM_INFO
	.align		4
.L_42:
        /*0008*/ 	.byte	0x04, 0x17
        /*000a*/ 	.short	(.L_44 - .L_43)
.L_43:
        /*000c*/ 	.word	0x00000000
        /*0010*/ 	.short	0x0002
        /*0012*/ 	.short	0x0010
        /*0014*/ 	.byte	0x00, 0xf0, 0x11, 0x00


	//----- nvinfo : EIATTR_KPARAM_INFO
	.align		4
.L_44:
        /*0018*/ 	.byte	0x04, 0x17
        /*001a*/ 	.short	(.L_46 - .L_45)
.L_45:
        /*001c*/ 	.word	0x00000000
        /*0020*/ 	.short	0x0001
        /*0022*/ 	.short	0x0008
        /*0024*/ 	.byte	0x00, 0xf5, 0x21, 0x00


	//----- nvinfo : EIATTR_KPARAM_INFO
	.align		4
.L_46:
        /*0028*/ 	.byte	0x04, 0x17
        /*002a*/ 	.short	(.L_48 - .L_47)
.L_47:
        /*002c*/ 	.word	0x00000000
        /*0030*/ 	.short	0x0000
        /*0032*/ 	.short	0x0000
        /*0034*/ 	.byte	0x00, 0xf5, 0x21, 0x00


	//----- nvinfo : EIATTR_SPARSE_MMA_MASK
	.align		4
.L_48:
        /*0038*/ 	.byte	0x03, 0x50
        /*003a*/ 	.short	0x0000


	//----- nvinfo : EIATTR_MAXREG_COUNT
	.align		4
        /*003c*/ 	.byte	0x03, 0x1b
        /*003e*/ 	.short	0x00ff


	//----- nvinfo : EIATTR_MERCURY_ISA_VERSION
	.align		4
        /*0040*/ 	.byte	0x03, 0x5f
        /*0042*/ 	.short	0x0101


	//----- nvinfo : EIATTR_VRC_CTA_INIT_COUNT
	.align		4
        /*0044*/ 	.byte	0x02, 0x4a
	.zero		1
	.zero		1


	//----- nvinfo : EIATTR_EXIT_INSTR_OFFSETS
	.align		4
        /*0048*/ 	.byte	0x04, 0x1c
        /*004a*/ 	.short	(.L_50 - .L_49)


	//   ....[0]....
.L_49:
        /*004c*/ 	.word	0x00000070


	//   ....[1]....
        /*0050*/ 	.word	0x00000100


	//----- nvinfo : EIATTR_CBANK_PARAM_SIZE
	.align		4
.L_50:
        /*0054*/ 	.byte	0x03, 0x19
        /*0056*/ 	.short	0x0014


	//----- nvinfo : EIATTR_PARAM_CBANK
	.align		4
        /*0058*/ 	.byte	0x04, 0x0a
        /*005a*/ 	.short	(.L_52 - .L_51)
	.align		4
.L_51:
        /*005c*/ 	.word	index@(.nv.constant0._Z10long_bytesPKjPci)
        /*0060*/ 	.short	0x0380
        /*0062*/ 	.short	0x0014


	//----- nvinfo : EIATTR_SW_WAR
	.align		4
.L_52:
        /*0064*/ 	.byte	0x04, 0x36
        /*0066*/ 	.short	(.L_54 - .L_53)
.L_53:
        /*0068*/ 	.word	0x00000008
.L_54:


//--------------------- .nv.info._Z11big_productPjS_S_i --------------------------
	.section	.nv.info._Z11big_productPjS_S_i,"",@"SHT_CUDA_INFO"
	.sectionflags	@""
	.align	4


	//----- nvinfo : EIATTR_CUDA_API_VERSION
	.align		4
        /*0000*/ 	.byte	0x04, 0x37
        /*0002*/ 	.short	(.L_56 - .L_55)
.L_55:
        /*0004*/ 	.word	0x00000082


	//----- nvinfo : EIATTR_KPARAM_INFO
	.align		4
.L_56:
        /*0008*/ 	.byte	0x04, 0x17
        /*000a*/ 	.short	(.L_58 - .L_57)
.L_57:
        /*000c*/ 	.word	0x00000000
        /*0010*/ 	.short	0x0003
        /*0012*/ 	.short	0x0018
        /*0014*/ 	.byte	0x00, 0xf0, 0x11, 0x00


	//----- nvinfo : EIATTR_KPARAM_INFO
	.align		4
.L_58:
        /*0018*/ 	.byte	0x04, 0x17
        /*001a*/ 	.short	(.L_60 - .L_59)
.L_59:
        /*001c*/ 	.word	0x00000000
        /*0020*/ 	.short	0x0002
        /*0022*/ 	.short	0x0010
        /*0024*/ 	.byte	0x00, 0xf5, 0x21, 0x00


	//----- nvinfo : EIATTR_KPARAM_INFO
	.align		4
.L_60:
        /*0028*/ 	.byte	0x04, 0x17
        /*002a*/ 	.short	(.L_62 - .L_61)
.L_61:
        /*002c*/ 	.word	0x00000000
        /*0030*/ 	.short	0x0001
        /*0032*/ 	.short	0x0008
        /*0034*/ 	.byte	0x00, 0xf5, 0x21, 0x00


	//----- nvinfo : EIATTR_KPARAM_INFO
	.align		4
.L_62:
        /*0038*/ 	.byte	0x04, 0x17
        /*003a*/ 	.short	(.L_64 - .L_63)
.L_63:
        /*003c*/ 	.word	0x00000000
        /*0040*/ 	.short	0x0000
        /*0042*/ 	.short	0x0000
        /*0044*/ 	.byte	0x00, 0xf5, 0x21, 0x00


	//----- nvinfo : EIATTR_SPARSE_MMA_MASK
	.align		4
.L_64:
        /*0048*/ 	.byte	0x03, 0x50
        /*004a*/ 	.short	0x0000


	//----- nvinfo : EIATTR_MAXREG_COUNT
	.align		4
        /*004c*/ 	.byte	0x03, 0x1b
        /*004e*/ 	.short	0x00ff


	//----- nvinfo : EIATTR_MERCURY_ISA_VERSION
	.align		4
        /*0050*/ 	.byte	0x03, 0x5f
        /*0052*/ 	.short	0x0101


	//----- nvinfo : EIATTR_VRC_CTA_INIT_COUNT
	.align		4
        /*0054*/ 	.byte	0x02, 0x4a
	.zero		1
	.zero		1


	//----- nvinfo : EIATTR_EXIT_INSTR_OFFSETS
	.align		4
        /*0058*/ 	.byte	0x04, 0x1c
        /*005a*/ 	.short	(.L_66 - .L_65)


	//   ....[0]....
.L_65:
        /*005c*/ 	.word	0x00000080


	//   ....[1]....
        /*0060*/ 	.word	0x00000630


	//   ....[2]....
        /*0064*/ 	.word	0x00000920


	//   ....[3]....
        /*0068*/ 	.word	0x00000af0


	//   ....[4]....
        /*006c*/ 	.word	0x00000be0


	//----- nvinfo : EIATTR_CBANK_PARAM_SIZE
	.align		4
.L_66:
        /*0070*/ 	.byte	0x03, 0x19
        /*0072*/ 	.short	0x001c


	//----- nvinfo : EIATTR_PARAM_CBANK
	.align		4
        /*0074*/ 	.byte	0x04, 0x0a
        /*0076*/ 	.short	(.L_68 - .L_67)
	.align		4
.L_67:
        /*0078*/ 	.word	index@(.nv.constant0._Z11big_productPjS_S_i)
        /*007c*/ 	.short	0x0380
        /*007e*/ 	.short	0x001c


	//----- nvinfo : EIATTR_SW_WAR
	.align		4
.L_68:
        /*0080*/ 	.byte	0x04, 0x36
        /*0082*/ 	.short	(.L_70 - .L_69)
.L_69:
        /*0084*/ 	.word	0x00000008
.L_70:


//--------------------- .nv.info._Z20fermat_factorizationmPmS_mPi --------------------------
	.section	.nv.info._Z20fermat_factorizationmPmS_mPi,"",@"SHT_CUDA_INFO"
	.sectionflags	@""
	.align	4


	//----- nvinfo : EIATTR_CUDA_API_VERSION
	.align		4
        /*0000*/ 	.byte	0x04, 0x37
        /*0002*/ 	.short	(.L_72 - .L_71)
.L_71:
        /*0004*/ 	.word	0x00000082


	//----- nvinfo : EIATTR_KPARAM_INFO
	.align		4
.L_72:
        /*0008*/ 	.byte	0x04, 0x17
        /*000a*/ 	.short	(.L_74 - .L_73)
.L_73:
        /*000c*/ 	.word	0x00000000
        /*0010*/ 	.short	0x0004
        /*0012*/ 	.short	0x0020
        /*0014*/ 	.byte	0x00, 0xf5, 0x21, 0x00


	//----- nvinfo : EIATTR_KPARAM_INFO
	.align		4
.L_74:
        /*0018*/ 	.byte	0x04, 0x17
        /*001a*/ 	.short	(.L_76 - .L_75)
.L_75:
        /*001c*/ 	.word	0x00000000
        /*0020*/ 	.short	0x0003
        /*0022*/ 	.short	0x0018
        /*0024*/ 	.byte	0x00, 0xf0, 0x21, 0x00


	//----- nvinfo : EIATTR_KPARAM_INFO
	.align		4
.L_76:
        /*0028*/ 	.byte	0x04, 0x17
        /*002a*/ 	.short	(.L_78 - .L_77)
.L_77:
        /*002c*/ 	.word	0x00000000
        /*0030*/ 	.short	0x0002
        /*0032*/ 	.short	0x0010
        /*0034*/ 	.byte	0x00, 0xf5, 0x21, 0x00


	//----- nvinfo : EIATTR_KPARAM_INFO
	.align		4
.L_78:
        /*0038*/ 	.byte	0x04, 0x17
        /*003a*/ 	.short	(.L_80 - .L_79)
.L_79:
        /*003c*/ 	.word	0x00000000
        /*0040*/ 	.short	0x0001
        /*0042*/ 	.short	0x0008
        /*0044*/ 	.byte	0x00, 0xf5, 0x21, 0x00


	//----- nvinfo : EIATTR_KPARAM_INFO
	.align		4
.L_80:
        /*0048*/ 	.byte	0x04, 0x17
        /*004a*/ 	.short	(.L_82 - .L_81)
.L_81:
        /*004c*/ 	.word	0x00000000
        /*0050*/ 	.short	0x0000
        /*0052*/ 	.short	0x0000
        /*0054*/ 	.byte	0x00, 0xf0, 0x21, 0x00


	//----- nvinfo : EIATTR_SPARSE_MMA_MASK
	.align		4
.L_82:
        /*0058*/ 	.byte	0x03, 0x50
        /*005a*/ 	.short	0x0000


	//----- nvinfo : EIATTR_MAXREG_COUNT
	.align		4
        /*005c*/ 	.byte	0x03, 0x1b
        /*005e*/ 	.short	0x00ff


	//----- nvinfo : EIATTR_EXTERNS
	.align		4
        /*0060*/ 	.byte	0x04, 0x0f
        /*0062*/ 	.short	(.L_84 - .L_83)


	//   ....[0]....
	.align		4
.L_83:
        /*0064*/ 	.word	index@(vprintf)


	//----- nvinfo : EIATTR_MERCURY_ISA_VERSION
	.align		4
.L_84:
        /*0068*/ 	.byte	0x03, 0x5f
        /*006a*/ 	.short	0x0101


	//----- nvinfo : EIATTR_VRC_CTA_INIT_COUNT
	.align		4
        /*006c*/ 	.byte	0x02, 0x4a
	.zero		1
	.zero		1


	//----- nvinfo : EIATTR_SYSCALL_OFFSETS
	.align		4
        /*0070*/ 	.byte	0x04, 0x46
        /*0072*/ 	.short	(.L_86 - .L_85)


	//   ....[0]....
.L_85:
        /*0074*/ 	.word	0x000005b0


	//----- nvinfo : EIATTR_EXIT_INSTR_OFFSETS
	.align		4
.L_86:
        /*0078*/ 	.byte	0x04, 0x1c
        /*007a*/ 	.short	(.L_88 - .L_87)


	//   ....[0]....
.L_87:
        /*007c*/ 	.word	0x00000100


	//   ....[1]....
        /*0080*/ 	.word	0x00000200


	//   ....[2]....
        /*0084*/ 	.word	0x000003e0


	//   ....[3]....
        /*0088*/ 	.word	0x000004c0


	//----- nvinfo : EIATTR_CRS_STACK_SIZE
	.align		4
.L_88:
        /*008c*/ 	.byte	0x04, 0x1e
        /*008e*/ 	.short	(.L_90 - .L_89)
.L_89:
        /*0090*/ 	.word	0x00000000


	//----- nvinfo : EIATTR_CBANK_PARAM_SIZE
	.align		4
.L_90:
        /*0094*/ 	.byte	0x03, 0x19
        /*0096*/ 	.short	0x0028


	//----- nvinfo : EIATTR_PARAM_CBANK
	.align		4
        /*0098*/ 	.byte	0x04, 0x0a
        /*009a*/ 	.short	(.L_92 - .L_91)
	.align		4
.L_91:
        /*009c*/ 	.word	index@(.nv.constant0._Z20fermat_factorizationmPmS_mPi)
        /*00a0*/ 	.short	0x0380
        /*00a2*/ 	.short	0x0028


	//----- nvinfo : EIATTR_SW_WAR
	.align		4
.L_92:
        /*00a4*/ 	.byte	0x04, 0x36
        /*00a6*/ 	.short	(.L_94 - .L_93)
.L_93:
        /*00a8*/ 	.word	0x00000008
.L_94:


//--------------------- .nv.callgraph             --------------------------
	.section	.nv.callgraph,"",@"SHT_CUDA_CALLGRAPH"
	.align	4
	.sectionentsize	8
	.align		4
        /*0000*/ 	.word	0x00000000
	.align		4
        /*0004*/ 	.word	0xffffffff
	.align		4
        /*0008*/ 	.word	index@(_Z20fermat_factorizationmPmS_mPi)
	.align		4
        /*000c*/ 	.word	index@(vprintf)
	.align		4
        /*0010*/ 	.word	0x00000000
	.align		4
        /*0014*/ 	.word	0xfffffffe
	.align		4
        /*0018*/ 	.word	0x00000000
	.align		4
        /*001c*/ 	.word	0xfffffffd
	.align		4
        /*0020*/ 	.word	0x00000000
	.align		4
        /*0024*/ 	.word	0xfffffffc


//--------------------- .nv.constant4             --------------------------
	.section	.nv.constant4,"a",@progbits
	.align	8
	.align		8
.nv.constant4:
        /*0000*/ 	.dword	$str
	.align		8
        /*0008*/ 	.dword	vprintf


//--------------------- .text._Z10bytes_longPKcPji --------------------------
	.section	.text._Z10bytes_longPKcPji,"ax",@progbits
	.align	128
        .global         _Z10bytes_longPKcPji
        .type           _Z10bytes_longPKcPji,@function
        .size           _Z10bytes_longPKcPji,(.L_x_15 - _Z10bytes_longPKcPji)
        .other          _Z10bytes_longPKcPji,@"STO_CUDA_ENTRY STV_DEFAULT"
_Z10bytes_longPKcPji:
.text._Z10bytes_longPKcPji:
[----:B------:R-:W-:Y:S01]  /*0000*/  LDC R1, c[0x0][0x37c] ;  /* 0x0000df00ff017b82 */ /* 0x000fe20000000800 */
[----:B------:R-:W0:Y:S07]  /*0010*/  S2R R7, SR_TID.X ;  /* 0x0000000000077919 */ /* 0x000e2e0000002100 */
[----:B------:R-:W0:Y:S01]  /*0020*/  S2UR UR4, SR_CTAID.X ;  /* 0x00000000000479c3 */ /* 0x000e220000002500 */
[----:B------:R-:W1:Y:S07]  /*0030*/  LDCU UR5, c[0x0][0x390] ;  /* 0x00007200ff0577ac */ /* 0x000e6e0008000800 */
[----:B------:R-:W0:Y:S02]  /*0040*/  LDC R0, c[0x0][0x360] ;  /* 0x0000d800ff007b82 */ /* 0x000e240000000800 */
[----:B0-----:R-:W-:-:S05]  /*0050*/  IMAD R7, R0, UR4, R7 ;  /* 0x0000000400077c24 */ /* 0x001fca000f8e0207 */
[----:B-1----:R-:W-:-:S13]  /*0060*/  ISETP.GE.AND P0, PT, R7, UR5, PT ;  /* 0x0000000507007c0c */ /* 0x002fda000bf06270 */
[----:B------:R-:W-:Y:S05]  /*0070*/  @P0 EXIT ;  /* 0x000000000000094d */ /* 0x000fea0003800000 */
[----:B------:R-:W0:Y:S01]  /*0080*/  LDCU.64 UR6, c[0x0][0x380] ;  /* 0x00007000ff0677ac */ /* 0x000e220008000a00 */
[----:B------:R-:W1:Y:S01]  /*0090*/  LDC.64 R2, c[0x0][0x388] ;  /* 0x0000e200ff027b82 */ /* 0x000e620000000a00 */
[----:B------:R-:W2:Y:S01]  /*00a0*/  LDCU.64 UR4, c[0x0][0x358] ;  /* 0x00006b00ff0477ac */ /* 0x000ea20008000a00 */
[----:B0-----:R-:W-:-:S04]  /*00b0*/  IADD3 R4, P0, PT, R7, UR6, RZ ;  /* 0x0000000607047c10 */ /* 0x001fc8000ff1e0ff */
[----:B------:R-:W-:-:S06]  /*00c0*/  IADD3.X R5, PT, PT, RZ, UR7, RZ, P0, !PT ;  /* 0x00000007ff057c10 */ /* 0x000fcc00087fe4ff */
[----:B--2---:R-:W2:Y:S01]  /*00d0*/  LDG.E.S8 R5, desc[UR4][R4.64] ;  /* 0x0000000404057981 */ /* 0x004ea2000c1e1300 */
[----:B-1----:R-:W-:-:S05]  /*00e0*/  IMAD.WIDE.U32 R2, R7, 0x4, R2 ;  /* 0x0000000407027825 */ /* 0x002fca00078e0002 */
[----:B--2---:R-:W-:Y:S01]  /*00f0*/  STG.E desc[UR4][R2.64], R5 ;  /* 0x0000000502007986 */ /* 0x004fe2000c101904 */
[----:B------:R-:W-:Y:S05]  /*0100*/  EXIT ;  /* 0x000000000000794d */ /* 0x000fea0003800000 */
.L_x_0:
[----:B------:R-:W-:-:S00]  /*0110*/  BRA `(.L_x_0) ;  /* 0xfffffffc00fc7947 */ /* 0x000fc0000383ffff */
[----:B------:R-:W-:-:S00]  /*0120*/  NOP ;  /* 0x0000000000007918 */ /* 0x000fc00000000000 */
        /* <DEDUP_REMOVED lines=13> */
.L_x_15:


//--------------------- .text._Z10long_bytesPKjPci --------------------------
	.section	.text._Z10long_bytesPKjPci,"ax",@progbits
	.align	128
        .global         _Z10long_bytesPKjPci
        .type           _Z10long_bytesPKjPci,@function
        .size           _Z10long_bytesPKjPci,(.L_x_16 - _Z10long_bytesPKjPci)
        .other          _Z10long_bytesPKjPci,@"STO_CUDA_ENTRY STV_DEFAULT"
_Z10long_bytesPKjPci:
.text._Z10long_bytesPKjPci:
        /* <DEDUP_REMOVED lines=8> */
[----:B------:R-:W0:Y:S01]  /*0080*/  LDC.64 R2, c[0x0][0x380] ;  /* 0x0000e000ff027b82 */ /* 0x000e220000000a00 */
[----:B------:R-:W1:Y:S01]  /*0090*/  LDCU.64 UR4, c[0x0][0x358] ;  /* 0x00006b00ff0477ac */ /* 0x000e620008000a00 */
[----:B------:R-:W2:Y:S01]  /*00a0*/  LDCU.64 UR6, c[0x0][0x388] ;  /* 0x00007100ff0677ac */ /* 0x000ea20008000a00 */
[----:B0-----:R-:W-:-:S06]  /*00b0*/  IMAD.WIDE.U32 R2, R5, 0x4, R2 ;  /* 0x0000000405027825 */ /* 0x001fcc00078e0002 */
[----:B-1----:R-:W3:Y:S01]  /*00c0*/  LDG.E R3, desc[UR4][R2.64] ;  /* 0x0000000402037981 */ /* 0x002ee2000c1e1900 */
[----:B--2---:R-:W-:-:S04]  /*00d0*/  IADD3 R4, P0, PT, R5, UR6, RZ ;  /* 0x0000000605047c10 */ /* 0x004fc8000ff1e0ff */
[----:B------:R-:W-:-:S05]  /*00e0*/  IADD3.X R5, PT, PT, RZ, UR7, RZ, P0, !PT ;  /* 0x00000007ff057c10 */ /* 0x000fca00087fe4ff */
[----:B---3--:R-:W-:Y:S01]  /*00f0*/  STG.E.U8 desc[UR4][R4.64], R3 ;  /* 0x0000000304007986 */ /* 0x008fe2000c101104 */
[----:B------:R-:W-:Y:S05]  /*0100*/  EXIT ;  /* 0x000000000000794d */ /* 0x000fea0003800000 */
.L_x_1:
        /* <DEDUP_REMOVED lines=15> */
.L_x_16:


//--------------------- .text._Z11big_productPjS_S_i --------------------------
	.section	.text._Z11big_productPjS_S_i,"ax",@progbits
	.align	128
        .global         _Z11big_productPjS_S_i
        .type           _Z11big_productPjS_S_i,@function
        .size           _Z11big_productPjS_S_i,(.L_x_17 - _Z11big_productPjS_S_i)
        .other          _Z11big_productPjS_S_i,@"STO_CUDA_ENTRY STV_DEFAULT"
_Z11big_productPjS_S_i:
.text._Z11big_productPjS_S_i:
[----:B------:R-:W-:Y:S01]  /*0000*/  LDC R1, c[0x0][0x37c] ;  /* 0x0000df00ff017b82 */ /* 0x000fe20000000800 */
[----:B------:R-:W0:Y:S07]  /*0010*/  S2R R2, SR_TID.X ;  /* 0x0000000000027919 */ /* 0x000e2e0000002100 */
[----:B------:R-:W0:Y:S08]  /*0020*/  S2UR UR4, SR_CTAID.X ;  /* 0x00000000000479c3 */ /* 0x000e300000002500 */
[----:B------:R-:W0:Y:S08]  /*0030*/  LDC R11, c[0x0][0x360] ;  /* 0x0000d800ff0b7b82 */ /* 0x000e300000000800 */
[----:B------:R-:W1:Y:S01]  /*0040*/  LDC R0, c[0x0][0x398] ;  /* 0x0000e600ff007b82 */ /* 0x000e620000000800 */
[----:B0-----:R-:W-:Y:S01]  /*0050*/  IMAD R11, R11, UR4, R2 ;  /* 0x000000040b0b7c24 */ /* 0x001fe2000f8e0202 */
[----:B-1----:R-:W-:-:S04]  /*0060*/  ISETP.GE.AND P0, PT, R0, 0x1, PT ;  /* 0x000000010000780c */ /* 0x002fc80003f06270 */
[----:B------:R-:W-:-:S13]  /*0070*/  ISETP.GE.U32.OR P0, PT, R11, R0, !P0 ;  /* 0x000000000b00720c */ /* 0x000fda0004706470 */
[----:B------:R-:W-:Y:S05]  /*0080*/  @P0 EXIT ;  /* 0x000000000000094d */ /* 0x000fea0003800000 */
[----:B------:R-:W0:Y:S01]  /*0090*/  LDC.64 R2, c[0x0][0x388] ;  /* 0x0000e200ff027b82 */ /* 0x000e220000000a00 */
[C---:B------:R-:W-:Y:S01]  /*00a0*/  ISETP.GE.U32.AND P1, PT, R0.reuse, 0x8, PT ;  /* 0x000000080000780c */ /* 0x040fe20003f26070 */
[----:B------:R-:W1:Y:S01]  /*00b0*/  LDCU.64 UR4, c[0x0][0x358] ;  /* 0x00006b00ff0477ac */ /* 0x000e620008000a00 */
[----:B------:R-:W-:Y:S01]  /*00c0*/  LOP3.LUT R12, R0, 0x7, RZ, 0xc0, !PT ;  /* 0x00000007000c7812 */ /* 0x000fe200078ec0ff */
[----:B------:R-:W-:-:S03]  /*00d0*/  IMAD.MOV.U32 R10, RZ, RZ, RZ ;  /* 0x000000ffff0a7224 */ /* 0x000fc600078e00ff */
[----:B------:R-:W-:Y:S01]  /*00e0*/  ISETP.NE.AND P0, PT, R12, RZ, PT ;  /* 0x000000ff0c00720c */ /* 0x000fe20003f05270 */
[----:B0-----:R-:W-:-:S06]  /*00f0*/  IMAD.WIDE.U32 R2, R11, 0x4, R2 ;  /* 0x000000040b027825 */ /* 0x001fcc00078e0002 */
[----:B-1----:R-:W-:Y:S06]  /*0100*/  @!P1 BRA `(.L_x_2) ;  /* 0x0000000400489947 */ /* 0x002fec0003800000 */
[----:B------:R-:W0:Y:S01]  /*0110*/  LDC.64 R4, c[0x0][0x380] ;  /* 0x0000e000ff047b82 */ /* 0x000e220000000a00 */
[----:B------:R-:W-:Y:S01]  /*0120*/  LOP3.LUT R10, R0, 0x7ffffff8, RZ, 0xc0, !PT ;  /* 0x7ffffff8000a7812 */ /* 0x000fe200078ec0ff */
[----:B------:R-:W-:-:S06]  /*0130*/  IMAD.MOV.U32 R13, RZ, RZ, RZ ;  /* 0x000000ffff0d7224 */ /* 0x000fcc00078e00ff */
[----:B------:R-:W1:Y:S02]  /*0140*/  LDC.64 R6, c[0x0][0x390] ;  /* 0x0000e400ff067b82 */ /* 0x000e640000000a00 */
.L_x_3:
[----:B0-----:R-:W-:Y:S01]  /*0150*/  IMAD.WIDE.U32 R8, R13, 0x4, R4 ;  /* 0x000000040d087825 */ /* 0x001fe200078e0004 */
[----:B---3--:R-:W2:Y:S04]  /*0160*/  LDG.E R17, desc[UR4][R2.64] ;  /* 0x0000000402117981 */ /* 0x008ea8000c1e1900 */
[----:B------:R-:W2:Y:S01]  /*0170*/  LDG.E R14, desc[UR4][R8.64] ;  /* 0x00000004080e7981 */ /* 0x000ea2000c1e1900 */
[----:B------:R-:W-:-:S05]  /*0180*/  IADD3 R15, PT, PT, R11, R13, RZ ;  /* 0x0000000d0b0f7210 */ /* 0x000fca0007ffe0ff */
[C---:B------:R-:W-:Y:S02]  /*0190*/  VIADD R21, R15.reuse, 0x1 ;  /* 0x000000010f157836 */ /* 0x040fe40000000000 */
[----:B-1----:R-:W-:-:S04]  /*01a0*/  IMAD.WIDE.U32 R18, R15, 0x4, R6 ;  /* 0x000000040f127825 */ /* 0x002fc800078e0006 */
[----:B--2---:R-:W-:Y:S02]  /*01b0*/  IMAD R14, R14, R17, RZ ;  /* 0x000000110e0e7224 */ /* 0x004fe400078e02ff */
[----:B------:R-:W-:-:S03]  /*01c0*/  IMAD.WIDE.U32 R16, R21, 0x4, R6 ;  /* 0x0000000415107825 */ /* 0x000fc600078e0006 */
[----:B------:R-:W-:Y:S02]  /*01d0*/  LOP3.LUT R23, R14, 0xff, RZ, 0xc0, !PT ;  /* 0x000000ff0e177812 */ /* 0x000fe400078ec0ff */
[----:B------:R-:W-:-:S03]  /*01e0*/  SHF.R.U32.HI R25, RZ, 0x8, R14 ;  /* 0x00000008ff197819 */ /* 0x000fc6000001160e */
[----:B------:R0:W-:Y:S04]  /*01f0*/  REDG.E.ADD.STRONG.GPU desc[UR4][R18.64], R23 ;  /* 0x000000171200798e */ /* 0x0001e8000c12e104 */
[----:B------:R1:W-:Y:S04]  /*0200*/  REDG.E.ADD.STRONG.GPU desc[UR4][R16.64], R25 ;  /* 0x000000191000798e */ /* 0x0003e8000c12e104 */
[----:B------:R-:W2:Y:S04]  /*0210*/  LDG.E R14, desc[UR4][R8.64+0x4] ;  /* 0x00000404080e7981 */ /* 0x000ea8000c1e1900 */
[----:B------:R-:W2:Y:S01]  /*0220*/  LDG.E R21, desc[UR4][R2.64] ;  /* 0x0000000402157981 */ /* 0x000ea2000c1e1900 */
[----:B------:R-:W-:Y:S01]  /*0230*/  IADD3 R27, PT, PT, R15, 0x2, RZ ;  /* 0x000000020f1b7810 */ /* 0x000fe20007ffe0ff */
[----:B--2---:R-:W-:-:S04]  /*0240*/  IMAD R14, R14, R21, RZ ;  /* 0x000000150e0e7224 */ /* 0x004fc800078e02ff */
[----:B------:R-:W-:Y:S01]  /*0250*/  IMAD.WIDE.U32 R20, R27, 0x4, R6 ;  /* 0x000000041b147825 */ /* 0x000fe200078e0006 */
[----:B------:R-:W-:Y:S02]  /*0260*/  LOP3.LUT R27, R14, 0xff, RZ, 0xc0, !PT ;  /* 0x000000ff0e1b7812 */ /* 0x000fe400078ec0ff */
[----:B------:R-:W-:-:S03]  /*0270*/  SHF.R.U32.HI R29, RZ, 0x8, R14 ;  /* 0x00000008ff1d7819 */ /* 0x000fc6000001160e */
[----:B------:R2:W-:Y:S04]  /*0280*/  REDG.E.ADD.STRONG.GPU desc[UR4][R16.64], R27 ;  /* 0x0000001b1000798e */ /* 0x0005e8000c12e104 */
[----:B------:R3:W-:Y:S04]  /*0290*/  REDG.E.ADD.STRONG.GPU desc[UR4][R20.64], R29 ;  /* 0x0000001d1400798e */ /* 0x0007e8000c12e104 */
[----:B------:R-:W4:Y:S04]  /*02a0*/  LDG.E R14, desc[UR4][R8.64+0x8] ;  /* 0x00000804080e7981 */ /* 0x000f28000c1e1900 */
[----:B0-----:R-:W4:Y:S01]  /*02b0*/  LDG.E R19, desc[UR4][R2.64] ;  /* 0x0000000402137981 */ /* 0x001f22000c1e1900 */
[----:B------:R-:W-:-:S02]  /*02c0*/  VIADD R23, R15, 0x3 ;  /* 0x000000030f177836 */ /* 0x000fc40000000000 */
[----:B----4-:R-:W-:Y:S02]  /*02d0*/  IMAD R14, R14, R19, RZ ;  /* 0x000000130e0e7224 */ /* 0x010fe400078e02ff */
[----:B------:R-:W-:-:S03]  /*02e0*/  IMAD.WIDE.U32 R18, R23, 0x4, R6 ;  /* 0x0000000417127825 */ /* 0x000fc600078e0006 */
[----:B------:R-:W-:Y:S02]  /*02f0*/  LOP3.LUT R23, R14, 0xff, RZ, 0xc0, !PT ;  /* 0x000000ff0e177812 */ /* 0x000fe400078ec0ff */
[----:B-1----:R-:W-:-:S03]  /*0300*/  SHF.R.U32.HI R25, RZ, 0x8, R14 ;  /* 0x00000008ff197819 */ /* 0x002fc6000001160e */
[----:B------:R0:W-:Y:S04]  /*0310*/  REDG.E.ADD.STRONG.GPU desc[UR4][R20.64], R23 ;  /* 0x000000171400798e */ /* 0x0001e8000c12e104 */
[----:B------:R1:W-:Y:S04]  /*0320*/  REDG.E.ADD.STRONG.GPU desc[UR4][R18.64], R25 ;  /* 0x000000191200798e */ /* 0x0003e8000c12e104 */
[----:B------:R-:W4:Y:S04]  /*0330*/  LDG.E R14, desc[UR4][R8.64+0xc] ;  /* 0x00000c04080e7981 */ /* 0x000f28000c1e1900 */
[----:B--2---:R-:W4:Y:S01]  /*0340*/  LDG.E R17, desc[UR4][R2.64] ;  /* 0x0000000402117981 */ /* 0x004f22000c1e1900 */
[----:B------:R-:W-:Y:S01]  /*0350*/  IADD3 R27, PT, PT, R15, 0x4, RZ ;  /* 0x000000040f1b7810 */ /* 0x000fe20007ffe0ff */
[----:B----4-:R-:W-:-:S04]  /*0360*/  IMAD R14, R14, R17, RZ ;  /* 0x000000110e0e7224 */ /* 0x010fc800078e02ff */
[----:B------:R-:W-:Y:S01]  /*0370*/  IMAD.WIDE.U32 R16, R27, 0x4, R6 ;  /* 0x000000041b107825 */ /* 0x000fe200078e0006 */
[----:B------:R-:W-:Y:S02]  /*0380*/  LOP3.LUT R27, R14, 0xff, RZ, 0xc0, !PT ;  /* 0x000000ff0e1b7812 */ /* 0x000fe400078ec0ff */
[----:B---3--:R-:W-:-:S03]  /*0390*/  SHF.R.U32.HI R29, RZ, 0x8, R14 ;  /* 0x00000008ff1d7819 */ /* 0x008fc6000001160e */
        /* <DEDUP_REMOVED lines=31> */
[----:B------:R-:W-:Y:S01]  /*0590*/  VIADD R13, R13, 0x8 ;  /* 0x000000080d0d7836 */ /* 0x000fe20000000000 */
[----:B------:R-:W-:-:S04]  /*05a0*/  IADD3 R15, PT, PT, R15, 0x8, RZ ;  /* 0x000000080f0f7810 */ /* 0x000fc80007ffe0ff */
[----:B------:R-:W-:Y:S01]  /*05b0*/  ISETP.NE.AND P1, PT, R13, R10, PT ;  /* 0x0000000a0d00720c */ /* 0x000fe20003f25270 */
[----:B----4-:R-:W-:Y:S02]  /*05c0*/  IMAD R21, R14, R21, RZ ;  /* 0x000000150e157224 */ /* 0x010fe400078e02ff */
[----:B------:R-:W-:-:S03]  /*05d0*/  IMAD.WIDE.U32 R14, R15, 0x4, R6 ;  /* 0x000000040f0e7825 */ /* 0x000fc600078e0006 */
[----:B------:R-:W-:Y:S02]  /*05e0*/  LOP3.LUT R27, R21, 0xff, RZ, 0xc0, !PT ;  /* 0x000000ff151b7812 */ /* 0x000fe400078ec0ff */
[----:B------:R-:W-:-:S03]  /*05f0*/  SHF.R.U32.HI R21, RZ, 0x8, R21 ;  /* 0x00000008ff157819 */ /* 0x000fc60000011615 */
[----:B------:R3:W-:Y:S04]  /*0600*/  REDG.E.ADD.STRONG.GPU desc[UR4][R16.64], R27 ;  /* 0x0000001b1000798e */ /* 0x0007e8000c12e104 */
[----:B------:R3:W-:Y:S01]  /*0610*/  REDG.E.ADD.STRONG.GPU desc[UR4][R14.64], R21 ;  /* 0x000000150e00798e */ /* 0x0007e2000c12e104 */
[----:B------:R-:W-:Y:S05]  /*0620*/  @P1 BRA `(.L_x_3) ;  /* 0xfffffff800c81947 */ /* 0x000fea000383ffff */
.L_x_2:
[----:B------:R-:W-:Y:S05]  /*0630*/  @!P0 EXIT ;  /* 0x000000000000894d */ /* 0x000fea0003800000 */
[----:B------:R-:W-:Y:S02]  /*0640*/  ISETP.GE.U32.AND P0, PT, R12, 0x4, PT ;  /* 0x000000040c00780c */ /* 0x000fe40003f06070 */
[----:B---3--:R-:W-:-:S04]  /*0650*/  LOP3.LUT R18, R0, 0x3, RZ, 0xc0, !PT ;  /* 0x0000000300127812 */ /* 0x008fc800078ec0ff */
[----:B------:R-:W-:-:S07]  /*0660*/  ISETP.NE.AND P1, PT, R18, RZ, PT ;  /* 0x000000ff1200720c */ /* 0x000fce0003f25270 */
[----:B------:R-:W-:Y:S06]  /*0670*/  @!P0 BRA `(.L_x_4) ;  /* 0x0000000000a88947 */ /* 0x000fec0003800000 */
[----:B------:R-:W0:Y:S01]  /*0680*/  LDC.64 R6, c[0x0][0x380] ;  /* 0x0000e000ff067b82 */ /* 0x000e220000000a00 */
[----:B------:R-:W2:Y:S07]  /*0690*/  LDG.E R9, desc[UR4][R2.64] ;  /* 0x0000000402097981 */ /* 0x000eae000c1e1900 */
[----:B------:R-:W1:Y:S01]  /*06a0*/  LDC.64 R4, c[0x0][0x390] ;  /* 0x0000e400ff047b82 */ /* 0x000e620000000a00 */
[----:B0-----:R-:W-:-:S05]  /*06b0*/  IMAD.WIDE.U32 R6, R10, 0x4, R6 ;  /* 0x000000040a067825 */ /* 0x001fca00078e0006 */
        /* <DEDUP_REMOVED lines=28> */
[----:B--2---:R-:W2:Y:S04]  /*0880*/  LDG.E R8, desc[UR4][R6.64+0xc] ;  /* 0x00000c0406087981 */ /* 0x004ea8000c1e1900 */
[----:B------:R-:W2:Y:S01]  /*0890*/  LDG.E R9, desc[UR4][R2.64] ;  /* 0x0000000402097981 */ /* 0x000ea2000c1e1900 */
[----:B------:R-:W-:-:S05]  /*08a0*/  IADD3 R13, PT, PT, R13, 0x4, RZ ;  /* 0x000000040d0d7810 */ /* 0x000fca0007ffe0ff */
[----:B------:R-:W-:-:S04]  /*08b0*/  IMAD.WIDE.U32 R4, R13, 0x4, R4 ;  /* 0x000000040d047825 */ /* 0x000fc800078e0004 */
[----:B--2---:R-:W-:-:S05]  /*08c0*/  IMAD R8, R8, R9, RZ ;  /* 0x0000000908087224 */ /* 0x004fca00078e02ff */
[----:B------:R-:W-:Y:S02]  /*08d0*/  LOP3.LUT R9, R8, 0xff, RZ, 0xc0, !PT ;  /* 0x000000ff08097812 */ /* 0x000fe400078ec0ff */
[----:B------:R-:W-:-:S03]  /*08e0*/  SHF.R.U32.HI R13, RZ, 0x8, R8 ;  /* 0x00000008ff0d7819 */ /* 0x000fc60000011608 */
[----:B------:R3:W-:Y:S04]  /*08f0*/  REDG.E.ADD.STRONG.GPU desc[UR4][R16.64], R9 ;  /* 0x000000091000798e */ /* 0x0007e8000c12e104 */
[----:B------:R3:W-:Y:S01]  /*0900*/  REDG.E.ADD.STRONG.GPU desc[UR4][R4.64], R13 ;  /* 0x0000000d0400798e */ /* 0x0007e2000c12e104 */
[----:B------:R-:W-:-:S07]  /*0910*/  VIADD R10, R10, 0x4 ;  /* 0x000000040a0a7836 */ /* 0x000fce0000000000 */
.L_x_4:
[----:B------:R-:W-:Y:S05]  /*0920*/  @!P1 EXIT ;  /* 0x000000000000994d */ /* 0x000fea0003800000 */
[----:B------:R-:W-:Y:S02]  /*0930*/  ISETP.NE.AND P0, PT, R18, 0x1, PT ;  /* 0x000000011200780c */ /* 0x000fe40003f05270 */
[----:B------:R-:W-:-:S04]  /*0940*/  LOP3.LUT R0, R0, 0x1, RZ, 0xc0, !PT ;  /* 0x0000000100007812 */ /* 0x000fc800078ec0ff */
[----:B------:R-:W-:-:S07]  /*0950*/  ISETP.NE.U32.AND P1, PT, R0, 0x1, PT ;  /* 0x000000010000780c */ /* 0x000fce0003f25070 */
[----:B------:R-:W-:Y:S06]  /*0960*/  @!P0 BRA `(.L_x_5) ;  /* 0x0000000000608947 */ /* 0x000fec0003800000 */
[----:B---3--:R-:W0:Y:S01]  /*0970*/  LDC.64 R4, c[0x0][0x380] ;  /* 0x0000e000ff047b82 */ /* 0x008e220000000a00 */
[----:B------:R-:W2:Y:S01]  /*0980*/  LDG.E R7, desc[UR4][R2.64] ;  /* 0x0000000402077981 */ /* 0x000ea2000c1e1900 */
[----:B0-----:R-:W-:-:S06]  /*0990*/  IMAD.WIDE.U32 R8, R10, 0x4, R4 ;  /* 0x000000040a087825 */ /* 0x001fcc00078e0004 */
[----:B------:R-:W0:Y:S01]  /*09a0*/  LDC.64 R4, c[0x0][0x390] ;  /* 0x0000e400ff047b82 */ /* 0x000e220000000a00 */
[----:B------:R-:W2:Y:S01]  /*09b0*/  LDG.E R0, desc[UR4][R8.64] ;  /* 0x0000000408007981 */ /* 0x000ea2000c1e1900 */
[----:B------:R-:W-:-:S05]  /*09c0*/  IADD3 R21, PT, PT, R11, R10, RZ ;  /* 0x0000000a0b157210 */ /* 0x000fca0007ffe0ff */
[C---:B------:R-:W-:Y:S02]  /*09d0*/  VIADD R15, R21.reuse, 0x1 ;  /* 0x00000001150f7836 */ /* 0x040fe40000000000 */
[----:B0-----:R-:W-:-:S04]  /*09e0*/  IMAD.WIDE.U32 R12, R21, 0x4, R4 ;  /* 0x00000004150c7825 */ /* 0x001fc800078e0004 */
        /* <DEDUP_REMOVED lines=16> */
.L_x_5:
[----:B------:R-:W-:Y:S05]  /*0af0*/  @P1 EXIT ;  /* 0x000000000000194d */ /* 0x000fea0003800000 */
[----:B0--3--:R-:W0:Y:S01]  /*0b00*/  LDC.64 R4, c[0x0][0x380] ;  /* 0x0000e000ff047b82 */ /* 0x009e220000000a00 */
[----:B------:R-:W2:Y:S07]  /*0b10*/  LDG.E R3, desc[UR4][R2.64] ;  /* 0x0000000402037981 */ /* 0x000eae000c1e1900 */
[----:B------:R-:W1:Y:S01]  /*0b20*/  LDC.64 R8, c[0x0][0x390] ;  /* 0x0000e400ff087b82 */ /* 0x000e620000000a00 */
[----:B0-----:R-:W-:-:S06]  /*0b30*/  IMAD.WIDE.U32 R4, R10, 0x4, R4 ;  /* 0x000000040a047825 */ /* 0x001fcc00078e0004 */
[----:B------:R-:W2:Y:S01]  /*0b40*/  LDG.E R4, desc[UR4][R4.64] ;  /* 0x0000000404047981 */ /* 0x000ea2000c1e1900 */
[----:B------:R-:W-:-:S05]  /*0b50*/  IADD3 R7, PT, PT, R11, R10, RZ ;  /* 0x0000000a0b077210 */ /* 0x000fca0007ffe0ff */
[C---:B------:R-:W-:Y:S02]  /*0b60*/  VIADD R11, R7.reuse, 0x1 ;  /* 0x00000001070b7836 */ /* 0x040fe40000000000 */
[----:B-1----:R-:W-:-:S04]  /*0b70*/  IMAD.WIDE.U32 R6, R7, 0x4, R8 ;  /* 0x0000000407067825 */ /* 0x002fc800078e0008 */
[----:B------:R-:W-:-:S04]  /*0b80*/  IMAD.WIDE.U32 R8, R11, 0x4, R8 ;  /* 0x000000040b087825 */ /* 0x000fc800078e0008 */
[----:B--2---:R-:W-:-:S05]  /*0b90*/  IMAD R0, R4, R3, RZ ;  /* 0x0000000304007224 */ /* 0x004fca00078e02ff */
[----:B------:R-:W-:Y:S02]  /*0ba0*/  LOP3.LUT R11, R0, 0xff, RZ, 0xc0, !PT ;  /* 0x000000ff000b7812 */ /* 0x000fe400078ec0ff */
[----:B------:R-:W-:-:S03]  /*0bb0*/  SHF.R.U32.HI R13, RZ, 0x8, R0 ;  /* 0x00000008ff0d7819 */ /* 0x000fc60000011600 */
[----:B------:R-:W-:Y:S04]  /*0bc0*/  REDG.E.ADD.STRONG.GPU desc[UR4][R6.64], R11 ;  /* 0x0000000b0600798e */ /* 0x000fe8000c12e104 */
[----:B------:R-:W-:Y:S01]  /*0bd0*/  REDG.E.ADD.STRONG.GPU desc[UR4][R8.64], R13 ;  /* 0x0000000d0800798e */ /* 0x000fe2000c12e104 */
[----:B------:R-:W-:Y:S05]  /*0be0*/  EXIT ;  /* 0x000000000000794d */ /* 0x000fea0003800000 */
.L_x_6:
        /* <DEDUP_REMOVED lines=9> */
.L_x_17:


//--------------------- .text._Z20fermat_factorizationmPmS_mPi --------------------------
	.section	.text._Z20fermat_factorizationmPmS_mPi,"ax",@progbits
	.align	128
        .global         _Z20fermat_factorizationmPmS_mPi
        .type           _Z20fermat_factorizationmPmS_mPi,@function
        .size           _Z20fermat_factorizationmPmS_mPi,(.L_x_14 - _Z20fermat_factorizationmPmS_mPi)
        .other          _Z20fermat_factorizationmPmS_mPi,@"STO_CUDA_ENTRY STV_DEFAULT"
_Z20fermat_factorizationmPmS_mPi:
.text._Z20fermat_factorizationmPmS_mPi:
[----:B------:R-:W0:Y:S01]  /*0000*/  LDC R1, c[0x0][0x37c] ;  /* 0x0000df00ff017b82 */ /* 0x000e220000000800 */
[----:B------:R-:W1:Y:S01]  /*0010*/  S2R R8, SR_TID.X ;  /* 0x0000000000087919 */ /* 0x000e620000002100 */
[----:B------:R-:W2:Y:S01]  /*0020*/  LDCU UR7, c[0x0][0x2fc] ;  /* 0x00005f80ff0777ac */ /* 0x000ea20008000800 */
[----:B0-----:R-:W-:Y:S01]  /*0030*/  IADD3 R1, PT, PT, R1, -0x10, RZ ;  /* 0xfffffff001017810 */ /* 0x001fe20007ffe0ff */
[----:B------:R-:W1:Y:S01]  /*0040*/  S2R R3, SR_CTAID.X ;  /* 0x0000000000037919 */ /* 0x000e620000002500 */
[----:B------:R-:W1:Y:S01]  /*0050*/  LDCU UR6, c[0x0][0x360] ;  /* 0x00006c00ff0677ac */ /* 0x000e620008000800 */
[----:B------:R-:W0:Y:S01]  /*0060*/  LDCU.64 UR8, c[0x0][0x398] ;  /* 0x00007300ff0877ac */ /* 0x000e220008000a00 */
[----:B------:R-:W3:Y:S01]  /*0070*/  LDCU.64 UR4, c[0x0][0x380] ;  /* 0x00007000ff0477ac */ /* 0x000ee20008000a00 */
[----:B-1----:R-:W-:Y:S01]  /*0080*/  IMAD R8, R3, UR6, R8 ;  /* 0x0000000603087c24 */ /* 0x002fe2000f8e0208 */
[----:B------:R-:W1:Y:S04]  /*0090*/  LDCU UR6, c[0x0][0x2f8] ;  /* 0x00005f00ff0677ac */ /* 0x000e680008000800 */
[----:B0-----:R-:W-:-:S05]  /*00a0*/  IADD3 R8, P0, PT, R8, UR8, RZ ;  /* 0x0000000808087c10 */ /* 0x001fca000ff1e0ff */
[----:B------:R-:W-:Y:S01]  /*00b0*/  IMAD.X R9, RZ, RZ, UR9, P0 ;  /* 0x00000009ff097e24 */ /* 0x000fe200080e06ff */
[----:B---3--:R-:W-:-:S04]  /*00c0*/  ISETP.GE.U32.AND P0, PT, R8, UR4, PT ;  /* 0x0000000408007c0c */ /* 0x008fc8000bf06070 */
[----:B------:R-:W-:Y:S02]  /*00d0*/  ISETP.GE.U32.AND.EX P0, PT, R9, UR5, PT, P0 ;  /* 0x0000000509007c0c */ /* 0x000fe4000bf06100 */
[----:B-1----:R-:W-:-:S04]  /*00e0*/  IADD3 R6, P1, PT, R1, UR6, RZ ;  /* 0x0000000601067c10 */ /* 0x002fc8000ff3e0ff */
[----:B--2---:R-:W-:-:S07]  /*00f0*/  IADD3.X R7, PT, PT, RZ, UR7, RZ, P1, !PT ;  /* 0x00000007ff077c10 */ /* 0x004fce0008ffe4ff */
[----:B------:R-:W-:Y:S05]  /*0100*/  @P0 EXIT ;  /* 0x000000000000094d */ /* 0x000fea0003800000 */
[----:B------:R-:W-:-:S04]  /*0110*/  ULOP3.LUT UR6, UR4, 0x1, URZ, 0xc0, !UPT ;  /* 0x0000000104067892 */ /* 0x000fc8000f8ec0ff */
[----:B------:R-:W-:-:S04]  /*0120*/  UISETP.NE.U32.AND UP0, UPT, UR6, 0x1, UPT ;  /* 0x000000010600788c */ /* 0x000fc8000bf05070 */
[----:B------:R-:W-:-:S03]  /*0130*/  UISETP.NE.U32.AND.EX UP0, UPT, URZ, URZ, UPT, UP0 ;  /* 0x000000ffff00728c */ /* 0x000fc6000bf05100 */
[----:B------:R-:W0:Y:S06]  /*0140*/  LDCU.64 UR6, c[0x0][0x358] ;  /* 0x00006b00ff0677ac */ /* 0x000e2c0008000a00 */
[----:B------:R-:W-:Y:S05]  /*0150*/  BRA.U !UP0, `(.L_x_7) ;  /* 0x00000001082c7547 */ /* 0x000fea000b800000 */
[----:B------:R-:W0:Y:S01]  /*0160*/  LDC.64 R2, c[0x0][0x388] ;  /* 0x0000e200ff027b82 */ /* 0x000e220000000a00 */
[----:B------:R-:W-:Y:S01]  /*0170*/  USHF.R.U64 UR8, UR4, 0x1, UR5 ;  /* 0x0000000104087899 */ /* 0x000fe20008001205 */
[----:B------:R-:W-:Y:S01]  /*0180*/  HFMA2 R9, -RZ, RZ, 0, 0 ;  /* 0x00000000ff097431 */ /* 0x000fe200000001ff */
[----:B------:R-:W-:Y:S01]  /*0190*/  USHF.R.U32.HI UR9, URZ, 0x1, UR5 ;  /* 0x00000001ff097899 */ /* 0x000fe20008011605 */
[----:B------:R-:W-:-:S03]  /*01a0*/  IMAD.MOV.U32 R8, RZ, RZ, 0x2 ;  /* 0x00000002ff087424 */ /* 0x000fc600078e00ff */
[----:B------:R-:W-:Y:S01]  /*01b0*/  IMAD.U32 R6, RZ, RZ, UR8 ;  /* 0x00000008ff067e24 */ /* 0x000fe2000f8e00ff */
[----:B------:R-:W1:Y:S01]  /*01c0*/  LDC.64 R4, c[0x0][0x390] ;  /* 0x0000e400ff047b82 */ /* 0x000e620000000a00 */
[----:B------:R-:W-:Y:S01]  /*01d0*/  MOV R7, UR9 ;  /* 0x0000000900077c02 */ /* 0x000fe20008000f00 */
[----:B0-----:R-:W-:Y:S04]  /*01e0*/  STG.E.64 desc[UR6][R2.64], R8 ;  /* 0x0000000802007986 */ /* 0x001fe8000c101b06 */
[----:B-1----:R-:W-:Y:S01]  /*01f0*/  STG.E.64 desc[UR6][R4.64], R6 ;  /* 0x0000000604007986 */ /* 0x002fe2000c101b06 */
[----:B------:R-:W-:Y:S05]  /*0200*/  EXIT ;  /* 0x000000000000794d */ /* 0x000fea0003800000 */
.L_x_7:
[----:B------:R-:W-:Y:S01]  /*0210*/  UIADD3 UR4, UP0, UPT, URZ, -UR4, URZ ;  /* 0x80000004ff047290 */ /* 0x000fe2000ff1e0ff */
[----:B------:R-:W-:Y:S01]  /*0220*/  IMAD R0, R9, R8, RZ ;  /* 0x0000000809007224 */ /* 0x000fe200078e02ff */
[----:B------:R-:W-:Y:S02]  /*0230*/  BSSY.RECONVERGENT B0, `(.L_x_8) ;  /* 0x0000013000007945 */ /* 0x000fe40003800200 */
[----:B------:R-:W-:Y:S01]  /*0240*/  UIADD3.X UR5, UPT, UPT, URZ, ~UR5, URZ, UP0, !UPT ;  /* 0x80000005ff057290 */ /* 0x000fe200087fe4ff */
[----:B------:R-:W-:-:S05]  /*0250*/  IMAD R5, R8, R9, R0 ;  /* 0x0000000908057224 */ /* 0x000fca00078e0200 */
[----:B------:R-:W-:-:S04]  /*0260*/  IMAD.WIDE.U32 R2, R8, R8, UR4 ;  /* 0x0000000408027e25 */ /* 0x000fc8000f8e0008 */
[----:B------:R-:W-:Y:S01]  /*0270*/  IMAD.IADD R5, R3, 0x1, R5 ;  /* 0x0000000103057824 */ /* 0x000fe200078e0205 */
[----:B------:R-:W-:-:S04]  /*0280*/  MOV R4, R2 ;  /* 0x0000000200047202 */ /* 0x000fc80000000f00 */
[----:B------:R-:W1:Y:S02]  /*0290*/  I2F.U64 R0, R4 ;  /* 0x0000000400007312 */ /* 0x000e640000301000 */
[----:B-1----:R-:W-:-:S06]  /*02a0*/  VIADD R10, R0, 0xf3000000 ;  /* 0xf3000000000a7836 */ /* 0x002fcc0000000000 */
[----:B------:R1:W2:Y:S01]  /*02b0*/  MUFU.RSQ R11, R0 ;  /* 0x00000000000b7308 */ /* 0x0002a20000001400 */
[----:B------:R-:W-:-:S13]  /*02c0*/  ISETP.GT.U32.AND P0, PT, R10, 0x727fffff, PT ;  /* 0x727fffff0a00780c */ /* 0x000fda0003f04070 */
[----:B-1----:R-:W-:Y:S05]  /*02d0*/  @!P0 BRA `(.L_x_9) ;  /* 0x0000000000108947 */ /* 0x002fea0003800000 */
[----:B------:R-:W-:-:S07]  /*02e0*/  MOV R15, 0x300 ;  /* 0x00000300000f7802 */ /* 0x000fce0000000f00 */
[----:B0-2---:R-:W-:Y:S05]  /*02f0*/  CALL.REL.NOINC `($__internal_0_$__cuda_sm20_sqrt_rn_f32_slowpath) ;  /* 0x0000000000b47944 */ /* 0x005fea0003c00000 */
[----:B------:R-:W-:Y:S01]  /*0300*/  MOV R10, R0 ;  /* 0x00000000000a7202 */ /* 0x000fe20000000f00 */
[----:B------:R-:W-:Y:S06]  /*0310*/  BRA `(.L_x_10) ;  /* 0x0000000000107947 */ /* 0x000fec0003800000 */
.L_x_9:
[----:B--2---:R-:W-:Y:S01]  /*0320*/  FMUL.FTZ R13, R0, R11 ;  /* 0x0000000b000d7220 */ /* 0x004fe20000410000 */
[----:B------:R-:W-:-:S03]  /*0330*/  FMUL.FTZ R10, R11, 0.5 ;  /* 0x3f0000000b0a7820 */ /* 0x000fc60000410000 */
[----:B------:R-:W-:-:S04]  /*0340*/  FFMA R0, -R13, R13, R0 ;  /* 0x0000000d0d007223 */ /* 0x000fc80000000100 */
[----:B------:R-:W-:-:S07]  /*0350*/  FFMA R10, R0, R10, R13 ;  /* 0x0000000a000a7223 */ /* 0x000fce000000000d */
.L_x_10:
[----:B0-----:R-:W-:Y:S05]  /*0360*/  BSYNC.RECONVERGENT B0 ;  /* 0x0000000000007941 */ /* 0x001fea0003800200 */
.L_x_8:
[----:B------:R-:W0:Y:S02]  /*0370*/  F2I.U64.TRUNC R10, R10 ;  /* 0x0000000a000a7311 */ /* 0x000e24000020d800 */
[-C--:B0-----:R-:W-:Y:S02]  /*0380*/  IMAD R3, R11, R10.reuse, RZ ;  /* 0x0000000a0b037224 */ /* 0x081fe400078e02ff */
[----:B------:R-:W-:-:S04]  /*0390*/  IMAD.WIDE.U32 R12, R10, R10, RZ ;  /* 0x0000000a0a0c7225 */ /* 0x000fc800078e00ff */
[----:B------:R-:W-:Y:S01]  /*03a0*/  IMAD R3, R10, R11, R3 ;  /* 0x0000000b0a037224 */ /* 0x000fe200078e0203 */
[----:B------:R-:W-:-:S03]  /*03b0*/  ISETP.NE.U32.AND P0, PT, R12, R2, PT ;  /* 0x000000020c00720c */ /* 0x000fc60003f05070 */
[----:B------:R-:W-:-:S05]  /*03c0*/  IMAD.IADD R13, R13, 0x1, R3 ;  /* 0x000000010d0d7824 */ /* 0x000fca00078e0203 */
[----:B------:R-:W-:-:S13]  /*03d0*/  ISETP.NE.AND.EX P0, PT, R13, R5, PT, P0 ;  /* 0x000000050d00720c */ /* 0x000fda0003f05300 */
[----:B------:R-:W-:Y:S05]  /*03e0*/  @P0 EXIT ;  /* 0x000000000000094d */ /* 0x000fea0003800000 */
[----:B------:R-:W0:Y:S01]  /*03f0*/  LDCU.64 UR4, c[0x0][0x380] ;  /* 0x00007000ff0477ac */ /* 0x000e220008000a00 */
[CC--:B------:R-:W-:Y:S02]  /*0400*/  IADD3 R2, P0, PT, -R10.reuse, R8.reuse, RZ ;  /* 0x000000080a027210 */ /* 0x0c0fe40007f1e1ff */
[----:B------:R-:W-:Y:S02]  /*0410*/  IADD3 R19, P1, PT, R10, R8, RZ ;  /* 0x000000080a137210 */ /* 0x000fe40007f3e0ff */
[C---:B------:R-:W-:Y:S02]  /*0420*/  IADD3.X R3, PT, PT, ~R11.reuse, R9, RZ, P0, !PT ;  /* 0x000000090b037210 */ /* 0x040fe400007fe5ff */
[----:B------:R-:W-:Y:S01]  /*0430*/  ISETP.LE.U32.AND P0, PT, R8, R10, PT ;  /* 0x0000000a0800720c */ /* 0x000fe20003f03070 */
[----:B------:R-:W-:Y:S02]  /*0440*/  IMAD.X R0, R11, 0x1, R9, P1 ;  /* 0x000000010b007824 */ /* 0x000fe400008e0609 */
[----:B------:R-:W-:-:S02]  /*0450*/  IMAD R13, R3, R19, RZ ;  /* 0x00000013030d7224 */ /* 0x000fc400078e02ff */
[----:B------:R-:W-:-:S04]  /*0460*/  IMAD.WIDE.U32 R4, R2, R19, RZ ;  /* 0x0000001302047225 */ /* 0x000fc800078e00ff */
[----:B------:R-:W-:Y:S01]  /*0470*/  IMAD R13, R0, R2, R13 ;  /* 0x00000002000d7224 */ /* 0x000fe200078e020d */
[----:B0-----:R-:W-:-:S04]  /*0480*/  ISETP.NE.U32.AND P1, PT, R4, UR4, PT ;  /* 0x0000000404007c0c */ /* 0x001fc8000bf25070 */
[----:B------:R-:W-:-:S04]  /*0490*/  IADD3 R4, PT, PT, R5, R13, RZ ;  /* 0x0000000d05047210 */ /* 0x000fc80007ffe0ff */
[----:B------:R-:W-:-:S04]  /*04a0*/  ISETP.NE.AND.EX P1, PT, R4, UR5, PT, P1 ;  /* 0x0000000504007c0c */ /* 0x000fc8000bf25310 */
[----:B------:R-:W-:-:S13]  /*04b0*/  ISETP.LE.U32.OR.EX P0, PT, R9, R11, P1, P0 ;  /* 0x0000000b0900720c */ /* 0x000fda0000f03500 */
[----:B------:R-:W-:Y:S05]  /*04c0*/  @P0 EXIT ;  /* 0x000000000000094d */ /* 0x000fea0003800000 */
[----:B------:R-:W0:Y:S01]  /*04d0*/  LDC.64 R14, c[0x0][0x388] ;  /* 0x0000e200ff0e7b82 */ /* 0x000e220000000a00 */
[----:B------:R-:W-:Y:S01]  /*04e0*/  IMAD.MOV.U32 R10, RZ, RZ, R19 ;  /* 0x000000ffff0a7224 */ /* 0x000fe200078e0013 */
[----:B------:R-:W-:Y:S01]  /*04f0*/  MOV R11, R0 ;  /* 0x00000000000b7202 */ /* 0x000fe20000000f00 */
[----:B------:R-:W1:Y:S05]  /*0500*/  LDCU.64 UR4, c[0x4][URZ] ;  /* 0x01000000ff0477ac */ /* 0x000e6a0008000a00 */
[----:B------:R-:W2:Y:S01]  /*0510*/  LDC.64 R16, c[0x0][0x390] ;  /* 0x0000e400ff107b82 */ /* 0x000ea20000000a00 */
[----:B0-----:R0:W-:Y:S04]  /*0520*/  STG.E.64 desc[UR6][R14.64], R2 ;  /* 0x000000020e007986 */ /* 0x0011e8000c101b06 */
[----:B--2---:R0:W-:Y:S04]  /*0530*/  STG.E.64 desc[UR6][R16.64], R10 ;  /* 0x0000000a10007986 */ /* 0x0041e8000c101b06 */
[----:B------:R-:W2:Y:S01]  /*0540*/  LDG.E.64 R8, desc[UR6][R14.64] ;  /* 0x000000060e087981 */ /* 0x000ea2000c1e1b00 */
[----:B------:R-:W-:Y:S01]  /*0550*/  MOV R0, 0x8 ;  /* 0x0000000800007802 */ /* 0x000fe20000000f00 */
[----:B-1----:R-:W-:Y:S01]  /*0560*/  IMAD.U32 R4, RZ, RZ, UR4 ;  /* 0x00000004ff047e24 */ /* 0x002fe2000f8e00ff */
[----:B------:R-:W-:-:S02]  /*0570*/  MOV R5, UR5 ;  /* 0x0000000500057c02 */ /* 0x000fc40008000f00 */
[----:B------:R0:W1:Y:S02]  /*0580*/  LDC.64 R12, c[0x4][R0] ;  /* 0x01000000000c7b82 */ /* 0x0000640000000a00 */
[----:B-12---:R0:W-:Y:S03]  /*0590*/  STL.128 [R1], R8 ;  /* 0x0000000801007387 */ /* 0x0061e60000100c00 */
[----:B------:R-:W-:-:S07]  /*05a0*/  LEPC R20, `(.L_x_11) ;  /* 0x000000001014794e */ /* 0x000fce0000000000 */
[----:B0-----:R-:W-:Y:S05]  /*05b0*/  CALL.ABS.NOINC R12 ;  /* 0x000000000c007343 */ /* 0x001fea0003c00000 */
.L_x_11:
[----:B------:R-:W-:Y:S05]  /*05c0*/  BPT.TRAP 0x1 ;  /* 0x000000040000795c */ /* 0x000fea0000300000 */
        .weak           $__internal_0_$__cuda_sm20_sqrt_rn_f32_slowpath
        .type           $__internal_0_$__cuda_sm20_sqrt_rn_f32_slowpath,@function
        .size           $__internal_0_$__cuda_sm20_sqrt_rn_f32_slowpath,(.L_x_14 - $__internal_0_$__cuda_sm20_sqrt_rn_f32_slowpath)
$__internal_0_$__cuda_sm20_sqrt_rn_f32_slowpath:
[----:B------:R-:W-:-:S13]  /*05d0*/  LOP3.LUT P0, RZ, R0, 0x7fffffff, RZ, 0xc0, !PT ;  /* 0x7fffffff00ff7812 */ /* 0x000fda000780c0ff */
[----:B------:R-:W-:Y:S01]  /*05e0*/  @!P0 IMAD.MOV.U32 R10, RZ, RZ, R0 ;  /* 0x000000ffff0a8224 */ /* 0x000fe200078e0000 */
[----:B------:R-:W-:Y:S06]  /*05f0*/  @!P0 BRA `(.L_x_12) ;  /* 0x0000000000408947 */ /* 0x000fec0003800000 */
[----:B------:R-:W-:-:S13]  /*0600*/  FSETP.GEU.FTZ.AND P0, PT, R0, RZ, PT ;  /* 0x000000ff0000720b */ /* 0x000fda0003f1e000 */
[----:B------:R-:W-:Y:S01]  /*0610*/  @!P0 MOV R10, 0x7fffffff ;  /* 0x7fffffff000a8802 */ /* 0x000fe20000000f00 */
[----:B------:R-:W-:Y:S06]  /*0620*/  @!P0 BRA `(.L_x_12) ;  /* 0x0000000000348947 */ /* 0x000fec0003800000 */
[----:B------:R-:W-:-:S13]  /*0630*/  FSETP.GTU.FTZ.AND P0, PT, |R0|, +INF , PT ;  /* 0x7f8000000000780b */ /* 0x000fda0003f1c200 */
[----:B------:R-:W-:Y:S01]  /*0640*/  @P0 FADD.FTZ R10, R0, 1 ;  /* 0x3f800000000a0421 */ /* 0x000fe20000010000 */
[----:B------:R-:W-:Y:S06]  /*0650*/  @P0 BRA `(.L_x_12) ;  /* 0x0000000000280947 */ /* 0x000fec0003800000 */
[----:B------:R-:W-:-:S13]  /*0660*/  FSETP.NEU.FTZ.AND P0, PT, |R0|, +INF , PT ;  /* 0x7f8000000000780b */ /* 0x000fda0003f1d200 */
[----:B------:R-:W-:-:S04]  /*0670*/  @P0 FFMA R11, R0, 1.84467440737095516160e+19, RZ ;  /* 0x5f800000000b0823 */ /* 0x000fc800000000ff */
[----:B------:R-:W0:Y:S02]  /*0680*/  @P0 MUFU.RSQ R10, R11 ;  /* 0x0000000b000a0308 */ /* 0x000e240000001400 */
[----:B0-----:R-:W-:Y:S01]  /*0690*/  @P0 FMUL.FTZ R12, R11, R10 ;  /* 0x0000000a0b0c0220 */ /* 0x001fe20000410000 */
[----:B------:R-:W-:Y:S01]  /*06a0*/  @P0 FMUL.FTZ R14, R10, 0.5 ;  /* 0x3f0000000a0e0820 */ /* 0x000fe20000410000 */
[----:B------:R-:W-:Y:S02]  /*06b0*/  @!P0 MOV R10, R0 ;  /* 0x00000000000a8202 */ /* 0x000fe40000000f00 */
[----:B------:R-:W-:-:S04]  /*06c0*/  @P0 FADD.FTZ R13, -R12, -RZ ;  /* 0x800000ff0c0d0221 */ /* 0x000fc80000010100 */
[----:B------:R-:W-:-:S04]  /*06d0*/  @P0 FFMA R13, R12, R13, R11 ;  /* 0x0000000d0c0d0223 */ /* 0x000fc8000000000b */
[----:B------:R-:W-:-:S04]  /*06e0*/  @P0 FFMA R13, R13, R14, R12 ;  /* 0x0000000e0d0d0223 */ /* 0x000fc8000000000c */
[----:B------:R-:W-:-:S07]  /*06f0*/  @P0 FMUL.FTZ R10, R13, 2.3283064365386962891e-10 ;  /* 0x2f8000000d0a0820 */ /* 0x000fce0000410000 */
.L_x_12:
[----:B------:R-:W-:Y:S02]  /*0700*/  HFMA2 R11, -RZ, RZ, 0, 0 ;  /* 0x00000000ff0b7431 */ /* 0x000fe400000001ff */
[----:B------:R-:W-:Y:S01]  /*0710*/  IMAD.MOV.U32 R0, RZ, RZ, R10 ;  /* 0x000000ffff007224 */ /* 0x000fe200078e000a */
[----:B------:R-:W-:-:S04]  /*0720*/  MOV R10, R15 ;  /* 0x0000000f000a7202 */ /* 0x000fc80000000f00 */
[----:B------:R-:W-:Y:S05]  /*0730*/  RET.REL.NODEC R10 `(_Z20fermat_factorizationmPmS_mPi) ;  /* 0xfffffff80a307950 */ /* 0x000fea0003c3ffff */
.L_x_13:
        /* <DEDUP_REMOVED lines=12> */
.L_x_14:


//--------------------- .nv.global.init           --------------------------
	.section	.nv.global.init,"aw",@progbits
.nv.global.init:
	.type		$str,@object
	.size		$str,(.L_0 - $str)
$str:
        /*0000*/ 	.byte	0x70, 0x3a, 0x20, 0x25, 0x6c, 0x75, 0x2c, 0x20, 0x71, 0x3a, 0x20, 0x25, 0x6c, 0x75, 0x0a, 0x00
.L_0:


//--------------------- .nv.shared.reserved.0     --------------------------
	.section	.nv.shared.reserved.0,"aw",@nobits
	.weak		__nv_reservedSMEM_offset_0_alias
	.size		__nv_reservedSMEM_offset_0_alias, 0, 64
	.other		__nv_reservedSMEM_offset_0_alias,@"STO_CUDA_RESERVED_SHARED STV_DEFAULT"
__nv_reservedSMEM_offset_0_alias:
	.zero		0
	.zero		64


//--------------------- .nv.constant0._Z10bytes_longPKcPji --------------------------
	.section	.nv.constant0._Z10bytes_longPKcPji,"a",@progbits
	.sectionflags	@""
	.align	4
.nv.constant0._Z10bytes_longPKcPji:
	.zero		916


//--------------------- .nv.constant0._Z10long_bytesPKjPci --------------------------
	.section	.nv.constant0._Z10long_bytesPKjPci,"a",@progbits
	.sectionflags	@""
	.align	4
.nv.constant0._Z10long_bytesPKjPci:
	.zero		916


//--------------------- .nv.constant0._Z11big_productPjS_S_i --------------------------
	.section	.nv.constant0._Z11big_productPjS_S_i,"a",@progbits
	.sectionflags	@""
	.align	4
.nv.constant0._Z11big_productPjS_S_i:
	.zero		924


//--------------------- .nv.constant0._Z20fermat_factorizationmPmS_mPi --------------------------
	.section	.nv.constant0._Z20fermat_factorizationmPmS_mPi,"a",@progbits
	.sectionflags	@""
	.align	4
.nv.constant0._Z20fermat_factorizationmPmS_mPi:
	.zero		936


//--------------------- SYMBOLS --------------------------

	.type		.nv.reservedSmem.offset0,@object
	.size		.nv.reservedSmem.offset0,0x4
	.type		vprintf,@function
